// auto-generated by cutlass_sweep.gemm — config: {"arch": "sm_100", "cluster_m": 2, "cluster_n": 1, "dtype": "int8", "dtype_b": "int8", "layout": "nt", "stages": 0, "tile_k": 64, "tile_m": 256, "tile_n": 64}
#include "cutlass/cutlass.h"
#include "cutlass/gemm/collective/collective_builder.hpp"
#include "cutlass/gemm/device/gemm_universal_adapter.h"
#include "cutlass/gemm/kernel/gemm_universal.hpp"
#include "cutlass/epilogue/collective/collective_builder.hpp"

using ElemA = int8_t;
using ElemB = int8_t;
using ElemCD = int8_t;
using Acc  = int32_t;
using TileShape    = cute::Shape<cute::_256, cute::_64, cute::_64>;
using ClusterShape = cute::Shape<cute::_2, cute::_1, cute::_1>;

using CollectiveEpilogue = typename cutlass::epilogue::collective::CollectiveBuilder<
    cutlass::arch::Sm100, cutlass::arch::OpClassTensorOp,
    TileShape, ClusterShape,
    cutlass::epilogue::collective::EpilogueTileAuto,
    Acc, Acc,
    ElemCD, cutlass::layout::RowMajor, 128 / cutlass::sizeof_bits<ElemCD>::value,
    ElemCD, cutlass::layout::RowMajor, 128 / cutlass::sizeof_bits<ElemCD>::value,
    cutlass::epilogue::collective::EpilogueScheduleAuto
  >::CollectiveOp;

using CollectiveMainloop = typename cutlass::gemm::collective::CollectiveBuilder<
    cutlass::arch::Sm100, cutlass::arch::OpClassTensorOp,
    ElemA, cutlass::layout::RowMajor, 128 / cutlass::sizeof_bits<ElemA>::value,
    ElemB, cutlass::layout::ColumnMajor, 128 / cutlass::sizeof_bits<ElemB>::value,
    Acc,
    TileShape, ClusterShape,
    cutlass::gemm::collective::StageCountAutoCarveout<static_cast<int>(sizeof(typename CollectiveEpilogue::SharedStorage))>,
    cutlass::gemm::collective::KernelScheduleAuto
  >::CollectiveOp;

using GemmKernel = cutlass::gemm::kernel::GemmUniversal<
    cute::Shape<int,int,int,int>,
    CollectiveMainloop,
    CollectiveEpilogue
>;
using Gemm = cutlass::gemm::device::GemmUniversalAdapter<GemmKernel>;

// Force the device kernel symbol into the cubin without needing a host main.
auto* _anchor = &cutlass::device_kernel<GemmKernel>;


// ===== COMPILED SASS (sm_100a) =====

	.target	sm_100a

	.elftype	@"ET_EXEC"


//--------------------- .note.nv.tkinfo           --------------------------
	.section	.note.nv.tkinfo,"",@"SHT_NOTE"
	.sectionflags	@"SHF_NOTE_NV_TKINFO"
	.tkinfo
        /*0018*/ 	.word	0x00000002
        /*0030*/ 	.string	""
        /*0030*/ 	.string	"ptxas"
        /*0030*/ 	.string	"Cuda compilation tools, release 13.0, V13.0.88"
        /*0030*/ 	.string	"Build cuda_13.0.r13.0/compiler.36424714_0"
        /*0030*/ 	.string	"-arch sm_100a -m 64 "



//--------------------- .note.nv.cuinfo           --------------------------
	.section	.note.nv.cuinfo,"",@"SHT_NOTE"
	.sectionflags	@"SHF_NOTE_NV_CUINFO"
        /*0018*/ 	.short	0x0002
        /*001a*/ 	.short	0x0064
        /*001c*/ 	.short	0x0082
	.zero		2


//--------------------- .nv.info                  --------------------------
	.section	.nv.info,"",@"SHT_CUDA_INFO"
	.align	4


	//----- nvinfo : EIATTR_REGCOUNT
	.align		4
        /*0000*/ 	.byte	0x04, 0x2f
        /*0002*/ 	.short	(.L_19 - .L_18)
	.align		4
.L_18:
        /*0004*/ 	.word	index@(_ZN7cutlass13device_kernelINS_4gemm6kernel13GemmUniversalIN4cute5tupleIJiiiiEEENS1_10collective13CollectiveMmaINS1_35MainloopSm100TmaUmmaWarpSpecializedILi20ELi2ELi4ENS5_IJNS4_1CILi2EEENSA_ILi1EEESC_EEEEENS5_IJNSA_ILi256EEENSA_ILi64EEESG_EEEaNS5_IJlSC_lEEEaSI_NS4_8TiledMMAINS4_8MMA_AtomIJNS4_21SM100_MMA_S8_2x1SM_SSIaaiLi256ELi64ELNS4_4UMMA5MajorE0ELSN_0ELNSM_8SaturateE0EEEEEENS4_6LayoutINS5_IJSC_SC_SC_EEENS5_IJNSA_ILi0EEEST_ST_EEEEENS5_IJNS4_10UnderscoreESW_SW_EEEEENS4_18SM100_TMA_2SM_LOADENS4_14ComposedLayoutINS4_7SwizzleILi2ELi4ELi3EEENS4_18smem_ptr_flag_bitsILi8EEENSR_INS5_IJNSA_ILi8EEESG_EEENS5_IJSG_SC_EEEEEEEvNS4_8identityESZ_S19_vS1A_EENS_8epilogue10collective18CollectiveEpilogueINS1C_23Sm100TmaWarpSpecializedILi1ELi1ELi64ELb0ELb0EEEJNS5_IJNSA_ILi128EEESG_SG_EEENS5_IJNSR_IS1H_SC_EENSR_ISG_SC_EEEEEaSI_aSI_NS1C_6fusion15FusionCallbacksIS1G_NS1M_17LinearCombinationIaiaiLNS_15FloatRoundStyleE2EEES1I_S1L_JEEENS4_5SM1004TMEM4LOAD26SM100_TMEM_LOAD_32dp32b64xENS4_13SM90_TMA_LOADES19_NS4_39AutoVectorizingCopyWithAssumedAlignmentILi128EEENS4_14SM90_TMA_STOREES19_S1Y_S1Y_EEEvvEEEEvNT_6ParamsE)
        /*0008*/ 	.word	0x000000c6


	//----- nvinfo : EIATTR_FRAME_SIZE
	.align		4
.L_19:
        /*000c*/ 	.byte	0x04, 0x11
        /*000e*/ 	.short	(.L_21 - .L_20)
	.align		4
.L_20:
        /*0010*/ 	.word	index@($__internal_2_$__cuda_sm10x_tcgen05_guardrail_trap_unallocated_columns_being_dealloced)
        /*0014*/ 	.word	0x00000000


	//----- nvinfo : EIATTR_FRAME_SIZE
	.align		4
.L_21:
        /*0018*/ 	.byte	0x04, 0x11
        /*001a*/ 	.short	(.L_23 - .L_22)
	.align		4
.L_22:
        /*001c*/ 	.word	index@($__internal_1_$__cuda_sm10x_tcgen05_guardrail_trap_phase_invalid_during_alloc)
        /*0020*/ 	.word	0x00000000


	//----- nvinfo : EIATTR_FRAME_SIZE
	.align		4
.L_23:
        /*0024*/ 	.byte	0x04, 0x11
        /*0026*/ 	.short	(.L_25 - .L_24)
	.align		4
.L_24:
        /*0028*/ 	.word	index@($__internal_0_$__cuda_sm10x_tcgen05_guardrail_trap_col_being_dealloced_not_returned_by_alloc)
        /*002c*/ 	.word	0x00000000


	//----- nvinfo : EIATTR_FRAME_SIZE
	.align		4
.L_25:
        /*0030*/ 	.byte	0x04, 0x11
        /*0032*/ 	.short	(.L_27 - .L_26)
	.align		4
.L_26:
        /*0034*/ 	.word	index@(_ZN7cutlass13device_kernelINS_4gemm6kernel13GemmUniversalIN4cute5tupleIJiiiiEEENS1_10collective13CollectiveMmaINS1_35MainloopSm100TmaUmmaWarpSpecializedILi20ELi2ELi4ENS5_IJNS4_1CILi2EEENSA_ILi1EEESC_EEEEENS5_IJNSA_ILi256EEENSA_ILi64EEESG_EEEaNS5_IJlSC_lEEEaSI_NS4_8TiledMMAINS4_8MMA_AtomIJNS4_21SM100_MMA_S8_2x1SM_SSIaaiLi256ELi64ELNS4_4UMMA5MajorE0ELSN_0ELNSM_8SaturateE0EEEEEENS4_6LayoutINS5_IJSC_SC_SC_EEENS5_IJNSA_ILi0EEEST_ST_EEEEENS5_IJNS4_10UnderscoreESW_SW_EEEEENS4_18SM100_TMA_2SM_LOADENS4_14ComposedLayoutINS4_7SwizzleILi2ELi4ELi3EEENS4_18smem_ptr_flag_bitsILi8EEENSR_INS5_IJNSA_ILi8EEESG_EEENS5_IJSG_SC_EEEEEEEvNS4_8identityESZ_S19_vS1A_EENS_8epilogue10collective18CollectiveEpilogueINS1C_23Sm100TmaWarpSpecializedILi1ELi1ELi64ELb0ELb0EEEJNS5_IJNSA_ILi128EEESG_SG_EEENS5_IJNSR_IS1H_SC_EENSR_ISG_SC_EEEEEaSI_aSI_NS1C_6fusion15FusionCallbacksIS1G_NS1M_17LinearCombinationIaiaiLNS_15FloatRoundStyleE2EEES1I_S1L_JEEENS4_5SM1004TMEM4LOAD26SM100_TMEM_LOAD_32dp32b64xENS4_13SM90_TMA_LOADES19_NS4_39AutoVectorizingCopyWithAssumedAlignmentILi128EEENS4_14SM90_TMA_STOREES19_S1Y_S1Y_EEEvvEEEEvNT_6ParamsE)
        /*0038*/ 	.word	0x00000000


	//----- nvinfo : EIATTR_MIN_STACK_SIZE
	.align		4
.L_27:
        /*003c*/ 	.byte	0x04, 0x12
        /*003e*/ 	.short	(.L_29 - .L_28)
	.align		4
.L_28:
        /*0040*/ 	.word	index@(_ZN7cutlass13device_kernelINS_4gemm6kernel13GemmUniversalIN4cute5tupleIJiiiiEEENS1_10collective13CollectiveMmaINS1_35MainloopSm100TmaUmmaWarpSpecializedILi20ELi2ELi4ENS5_IJNS4_1CILi2EEENSA_ILi1EEESC_EEEEENS5_IJNSA_ILi256EEENSA_ILi64EEESG_EEEaNS5_IJlSC_lEEEaSI_NS4_8TiledMMAINS4_8MMA_AtomIJNS4_21SM100_MMA_S8_2x1SM_SSIaaiLi256ELi64ELNS4_4UMMA5MajorE0ELSN_0ELNSM_8SaturateE0EEEEEENS4_6LayoutINS5_IJSC_SC_SC_EEENS5_IJNSA_ILi0EEEST_ST_EEEEENS5_IJNS4_10UnderscoreESW_SW_EEEEENS4_18SM100_TMA_2SM_LOADENS4_14ComposedLayoutINS4_7SwizzleILi2ELi4ELi3EEENS4_18smem_ptr_flag_bitsILi8EEENSR_INS5_IJNSA_ILi8EEESG_EEENS5_IJSG_SC_EEEEEEEvNS4_8identityESZ_S19_vS1A_EENS_8epilogue10collective18CollectiveEpilogueINS1C_23Sm100TmaWarpSpecializedILi1ELi1ELi64ELb0ELb0EEEJNS5_IJNSA_ILi128EEESG_SG_EEENS5_IJNSR_IS1H_SC_EENSR_ISG_SC_EEEEEaSI_aSI_NS1C_6fusion15FusionCallbacksIS1G_NS1M_17LinearCombinationIaiaiLNS_15FloatRoundStyleE2EEES1I_S1L_JEEENS4_5SM1004TMEM4LOAD26SM100_TMEM_LOAD_32dp32b64xENS4_13SM90_TMA_LOADES19_NS4_39AutoVectorizingCopyWithAssumedAlignmentILi128EEENS4_14SM90_TMA_STOREES19_S1Y_S1Y_EEEvvEEEEvNT_6ParamsE)
        /*0044*/ 	.word	0x00000000
.L_29:


//--------------------- .nv.compat                --------------------------
	.section	.nv.compat,"",@"SHT_CUDA_COMPAT_INFO"
	.align	4
        /*0000*/ 	.byte	0x02, 0x09, 0x01, 0x00, 0x02, 0x02, 0x03, 0x00, 0x02, 0x05, 0x06, 0x00, 0x03, 0x07, 0x01, 0x01
        /*0010*/ 	.byte	0x02, 0x03, 0x01, 0x00, 0x02, 0x06, 0x01, 0x00, 0x04, 0x0b, 0x08, 0x00, 0x01, 0x00, 0x00, 0x00
        /*0020*/ 	.byte	0x00, 0x00, 0x00, 0x00


//--------------------- .nv.info._ZN7cutlass13device_kernelINS_4gemm6kernel13GemmUniversalIN4cute5tupleIJiiiiEEENS1_10collective13CollectiveMmaINS1_35MainloopSm100TmaUmmaWarpSpecializedILi20ELi2ELi4ENS5_IJNS4_1CILi2EEENSA_ILi1EEESC_EEEEENS5_IJNSA_ILi256EEENSA_ILi64EEESG_EEEaNS5_IJlSC_lEEEaSI_NS4_8TiledMMAINS4_8MMA_AtomIJNS4_21SM100_MMA_S8_2x1SM_SSIaaiLi256ELi64ELNS4_4UMMA5MajorE0ELSN_0ELNSM_8SaturateE0EEEEEENS4_6LayoutINS5_IJSC_SC_SC_EEENS5_IJNSA_ILi0EEEST_ST_EEEEENS5_IJNS4_10UnderscoreESW_SW_EEEEENS4_18SM100_TMA_2SM_LOADENS4_14ComposedLayoutINS4_7SwizzleILi2ELi4ELi3EEENS4_18smem_ptr_flag_bitsILi8EEENSR_INS5_IJNSA_ILi8EEESG_EEENS5_IJSG_SC_EEEEEEEvNS4_8identityESZ_S19_vS1A_EENS_8epilogue10collective18CollectiveEpilogueINS1C_23Sm100TmaWarpSpecializedILi1ELi1ELi64ELb0ELb0EEEJNS5_IJNSA_ILi128EEESG_SG_EEENS5_IJNSR_IS1H_SC_EENSR_ISG_SC_EEEEEaSI_aSI_NS1C_6fusion15FusionCallbacksIS1G_NS1M_17LinearCombinationIaiaiLNS_15FloatRoundStyleE2EEES1I_S1L_JEEENS4_5SM1004TMEM4LOAD26SM100_TMEM_LOAD_32dp32b64xENS4_13SM90_TMA_LOADES19_NS4_39AutoVectorizingCopyWithAssumedAlignmentILi128EEENS4_14SM90_TMA_STOREES19_S1Y_S1Y_EEEvvEEEEvNT_6ParamsE --------------------------
	.section	.nv.info._ZN7cutlass13device_kernelINS_4gemm6kernel13GemmUniversalIN4cute5tupleIJiiiiEEENS1_10collective13CollectiveMmaINS1_35MainloopSm100TmaUmmaWarpSpecializedILi20ELi2ELi4ENS5_IJNS4_1CILi2EEENSA_ILi1EEESC_EEEEENS5_IJNSA_ILi256EEENSA_ILi64EEESG_EEEaNS5_IJlSC_lEEEaSI_NS4_8TiledMMAINS4_8MMA_AtomIJNS4_21SM100_MMA_S8_2x1SM_SSIaaiLi256ELi64ELNS4_4UMMA5MajorE0ELSN_0ELNSM_8SaturateE0EEEEEENS4_6LayoutINS5_IJSC_SC_SC_EEENS5_IJNSA_ILi0EEEST_ST_EEEEENS5_IJNS4_10UnderscoreESW_SW_EEEEENS4_18SM100_TMA_2SM_LOADENS4_14ComposedLayoutINS4_7SwizzleILi2ELi4ELi3EEENS4_18smem_ptr_flag_bitsILi8EEENSR_INS5_IJNSA_ILi8EEESG_EEENS5_IJSG_SC_EEEEEEEvNS4_8identityESZ_S19_vS1A_EENS_8epilogue10collective18CollectiveEpilogueINS1C_23Sm100TmaWarpSpecializedILi1ELi1ELi64ELb0ELb0EEEJNS5_IJNSA_ILi128EEESG_SG_EEENS5_IJNSR_IS1H_SC_EENSR_ISG_SC_EEEEEaSI_aSI_NS1C_6fusion15FusionCallbacksIS1G_NS1M_17LinearCombinationIaiaiLNS_15FloatRoundStyleE2EEES1I_S1L_JEEENS4_5SM1004TMEM4LOAD26SM100_TMEM_LOAD_32dp32b64xENS4_13SM90_TMA_LOADES19_NS4_39AutoVectorizingCopyWithAssumedAlignmentILi128EEENS4_14SM90_TMA_STOREES19_S1Y_S1Y_EEEvvEEEEvNT_6ParamsE,"",@"SHT_CUDA_INFO"
	.sectionflags	@""
	.align	4


	//----- nvinfo : EIATTR_CUDA_API_VERSION
	.align		4
        /*0000*/ 	.byte	0x04, 0x37
        /*0002*/ 	.short	(.L_31 - .L_30)
.L_30:
        /*0004*/ 	.word	0x00000082


	//----- nvinfo : EIATTR_KPARAM_INFO
	.align		4
.L_31:
        /*0008*/ 	.byte	0x04, 0x17
        /*000a*/ 	.short	(.L_33 - .L_32)
.L_32:
        /*000c*/ 	.word	0x00000000
        /*0010*/ 	.short	0x0000
        /*0012*/ 	.short	0x0000
        /*0014*/ 	.byte	0x00, 0xf0, 0x01, 0x20


	//----- nvinfo : EIATTR_AT_ENTRY_FRAGMENTS
	.align		4
.L_33:
        /*0018*/ 	.byte	0x04, 0x4f
        /*001a*/ 	.short	(.L_35 - .L_34)


	//   ....[0]....
.L_34:
        /*001c*/ 	.word	0x00000007


	//----- nvinfo : EIATTR_RESERVED_SMEM_USED
	.align		4
.L_35:
        /*0020*/ 	.byte	0x01, 0x41
	.zero		2


	//----- nvinfo : EIATTR_SPARSE_MMA_MASK
	.align		4
        /*0024*/ 	.byte	0x03, 0x50
        /*0026*/ 	.short	0x0000


	//----- nvinfo : EIATTR_TCGEN05_2CTA_USED
	.align		4
        /*0028*/ 	.byte	0x01, 0x52
	.zero		2


	//----- nvinfo : EIATTR_MAXREG_COUNT
	.align		4
        /*002c*/ 	.byte	0x03, 0x1b
        /*002e*/ 	.short	0x00ff


	//----- nvinfo : EIATTR_NUM_BARRIERS
	.align		4
        /*0030*/ 	.byte	0x02, 0x4c
        /*0032*/ 	.byte	0x07
	.zero		1


	//----- nvinfo : EIATTR_EXTERNS
	.align		4
        /*0034*/ 	.byte	0x04, 0x0f
        /*0036*/ 	.short	(.L_37 - .L_36)


	//   ....[0]....
	.align		4
.L_36:
        /*0038*/ 	.word	index@(__assertfail)


	//----- nvinfo : EIATTR_MERCURY_ISA_VERSION
	.align		4
.L_37:
        /*003c*/ 	.byte	0x03, 0x5f
        /*003e*/ 	.short	0x0101


	//----- nvinfo : EIATTR_INT_WARP_WIDE_INSTR_OFFSETS
	.align		4
        /*0040*/ 	.byte	0x04, 0x31
        /*0042*/ 	.short	(.L_39 - .L_38)


	//   ....[0]....
.L_38:
        /*0044*/ 	.word	0x00000ee0


	//   ....[1]....
        /*0048*/ 	.word	0x00000f80


	//   ....[2]....
        /*004c*/ 	.word	0x000022e0


	//   ....[3]....
        /*0050*/ 	.word	0x000049e0


	//   ....[4]....
        /*0054*/ 	.word	0x00004a00


	//   ....[5]....
        /*0058*/ 	.word	0x00004a30


	//   ....[6]....
        /*005c*/ 	.word	0x00005440


	//   ....[7]....
        /*0060*/ 	.word	0x00005560


	//----- nvinfo : EIATTR_COOP_GROUP_MASK_REGIDS
	.align		4
.L_39:
        /*0064*/ 	.byte	0x04, 0x29
        /*0066*/ 	.short	(.L_41 - .L_40)


	//   ....[0]....
.L_40:
        /*0068*/ 	.word	0xffffffff


	//   ....[1]....
        /*006c*/ 	.word	0xffffffff


	//   ....[2]....
        /*0070*/ 	.word	0xffffffff


	//   ....[3]....
        /*0074*/ 	.word	0xffffffff


	//   ....[4]....
        /*0078*/ 	.word	0xffffffff


	//   ....[5]....
        /*007c*/ 	.word	0xffffffff


	//   ....[6]....
        /*0080*/ 	.word	0xffffffff


	//   ....[7]....
        /*0084*/ 	.word	0xffffffff


	//   ....[8]....
        /*0088*/ 	.word	0xffffffff


	//   ....[9]....
        /*008c*/ 	.word	0xffffffff


	//   ....[10]....
        /*0090*/ 	.word	0xffffffff


	//   ....[11]....
        /*0094*/ 	.word	0xffffffff


	//   ....[12]....
        /*0098*/ 	.word	0xffffffff


	//   ....[13]....
        /*009c*/ 	.word	0xffffffff


	//----- nvinfo : EIATTR_COOP_GROUP_INSTR_OFFSETS
	.align		4
.L_41:
        /*00a0*/ 	.byte	0x04, 0x28
        /*00a2*/ 	.short	(.L_43 - .L_42)


	//   ....[0]....
.L_42:
        /*00a4*/ 	.word	0x000000c0


	//   ....[1]....
        /*00a8*/ 	.word	0x00000500


	//   ....[2]....
        /*00ac*/ 	.word	0x000008b0


	//   ....[3]....
        /*00b0*/ 	.word	0x000009e0


	//   ....[4]....
        /*00b4*/ 	.word	0x00000ad0


	//   ....[5]....
        /*00b8*/ 	.word	0x00000c30


	//   ....[6]....
        /*00bc*/ 	.word	0x00000dc0


	//   ....[7]....
        /*00c0*/ 	.word	0x00001000


	//   ....[8]....
        /*00c4*/ 	.word	0x000021c0


	//   ....[9]....
        /*00c8*/ 	.word	0x000038a0


	//   ....[10]....
        /*00cc*/ 	.word	0x00003d70


	//   ....[11]....
        /*00d0*/ 	.word	0x00003da0


	//   ....[12]....
        /*00d4*/ 	.word	0x000048e0


	//   ....[13]....
        /*00d8*/ 	.word	0x00004af0


	//----- nvinfo : EIATTR_VRC_CTA_INIT_COUNT
	.align		4
.L_43:
        /*00dc*/ 	.byte	0x02, 0x4a
        /*00de*/ 	.byte	0x80
	.zero		1


	//----- nvinfo : EIATTR_SYSCALL_OFFSETS
	.align		4
        /*00e0*/ 	.byte	0x04, 0x46
        /*00e2*/ 	.short	(.L_45 - .L_44)


	//   ....[0]....
.L_44:
        /*00e4*/ 	.word	0x00005f60


	//   ....[1]....
        /*00e8*/ 	.word	0x000060a0


	//   ....[2]....
        /*00ec*/ 	.word	0x00006840


	//----- nvinfo : EIATTR_MBARRIER_INSTR_OFFSETS
	.align		4
.L_45:
        /*00f0*/ 	.byte	0x04, 0x39
        /*00f2*/ 	.short	(.L_47 - .L_46)


	//   ....[0]....
.L_46:
        /*00f4*/ 	.word	0x00000610
        /*00f8*/ 	.word	0x000000ff
        /*00fc*/ 	.word	0x00000000
        /*0100*/ 	.short	0x0100
        /*0102*/ 	.byte	0x08
	.zero		1


	//   ....[1]....
        /*0104*/ 	.word	0x00000620
        /*0108*/ 	.word	0x000000ff
        /*010c*/ 	.word	0x000000a0
        /*0110*/ 	.short	0x0100
        /*0112*/ 	.byte	0x08
	.zero		1


	//   ....[2]....
        /*0114*/ 	.word	0x00000630
        /*0118*/ 	.word	0x000000ff
        /*011c*/ 	.word	0x00000008
        /*0120*/ 	.short	0x0100
        /*0122*/ 	.byte	0x08
	.zero		1


	//   ....[3]....
        /*0124*/ 	.word	0x00000640
        /*0128*/ 	.word	0x000000ff
        /*012c*/ 	.word	0x000000a8
        /*0130*/ 	.short	0x0100
        /*0132*/ 	.byte	0x08
	.zero		1


	//   ....[4]....
        /*0134*/ 	.word	0x00000650
        /*0138*/ 	.word	0x000000ff
        /*013c*/ 	.word	0x00000010
        /*0140*/ 	.short	0x0100
        /*0142*/ 	.byte	0x08
	.zero		1


	//   ....[5]....
        /*0144*/ 	.word	0x00000660
        /*0148*/ 	.word	0x000000ff
        /*014c*/ 	.word	0x000000b0
        /*0150*/ 	.short	0x0100
        /*0152*/ 	.byte	0x08
	.zero		1


	//   ....[6]....
        /*0154*/ 	.word	0x00000670
        /*0158*/ 	.word	0x000000ff
        /*015c*/ 	.word	0x00000018
        /*0160*/ 	.short	0x0100
        /*0162*/ 	.byte	0x08
	.zero		1


	//   ....[7]....
        /*0164*/ 	.word	0x00000680
        /*0168*/ 	.word	0x000000ff
        /*016c*/ 	.word	0x000000b8
        /*0170*/ 	.short	0x0100
        /*0172*/ 	.byte	0x08
	.zero		1


	//   ....[8]....
        /*0174*/ 	.word	0x00000690
        /*0178*/ 	.word	0x000000ff
        /*017c*/ 	.word	0x00000020
        /*0180*/ 	.short	0x0100
        /*0182*/ 	.byte	0x08
	.zero		1


	//   ....[9]....
        /*0184*/ 	.word	0x000006a0
        /*0188*/ 	.word	0x000000ff
        /*018c*/ 	.word	0x000000c0
        /*0190*/ 	.short	0x0100
        /*0192*/ 	.byte	0x08
	.zero		1


	//   ....[10]....
        /*0194*/ 	.word	0x000006b0
        /*0198*/ 	.word	0x000000ff
        /*019c*/ 	.word	0x00000028
        /*01a0*/ 	.short	0x0100
        /*01a2*/ 	.byte	0x08
	.zero		1


	//   ....[11]....
        /*01a4*/ 	.word	0x000006c0
        /*01a8*/ 	.word	0x000000ff
        /*01ac*/ 	.word	0x000000c8
        /*01b0*/ 	.short	0x0100
        /*01b2*/ 	.byte	0x08
	.zero		1


	//   ....[12]....
        /*01b4*/ 	.word	0x000006d0
        /*01b8*/ 	.word	0x000000ff
        /*01bc*/ 	.word	0x00000030
        /*01c0*/ 	.short	0x0100
        /*01c2*/ 	.byte	0x08
	.zero		1


	//   ....[13]....
        /*01c4*/ 	.word	0x000006e0
        /*01c8*/ 	.word	0x000000ff
        /*01cc*/ 	.word	0x000000d0
        /*01d0*/ 	.short	0x0100
        /*01d2*/ 	.byte	0x08
	.zero		1


	//   ....[14]....
        /*01d4*/ 	.word	0x000006f0
        /*01d8*/ 	.word	0x000000ff
        /*01dc*/ 	.word	0x00000038
        /*01e0*/ 	.short	0x0100
        /*01e2*/ 	.byte	0x08
	.zero		1


	//   ....[15]....
        /*01e4*/ 	.word	0x00000700
        /*01e8*/ 	.word	0x000000ff
        /*01ec*/ 	.word	0x000000d8
        /*01f0*/ 	.short	0x0100
        /*01f2*/ 	.byte	0x08
	.zero		1


	//   ....[16]....
        /*01f4*/ 	.word	0x00000710
        /*01f8*/ 	.word	0x000000ff
        /*01fc*/ 	.word	0x00000040
        /*0200*/ 	.short	0x0100
        /*0202*/ 	.byte	0x08
	.zero		1


	//   ....[17]....
        /*0204*/ 	.word	0x00000720
        /*0208*/ 	.word	0x000000ff
        /*020c*/ 	.word	0x000000e0
        /*0210*/ 	.short	0x0100
        /*0212*/ 	.byte	0x08
	.zero		1


	//   ....[18]....
        /*0214*/ 	.word	0x00000730
        /*0218*/ 	.word	0x000000ff
        /*021c*/ 	.word	0x00000048
        /*0220*/ 	.short	0x0100
        /*0222*/ 	.byte	0x08
	.zero		1


	//   ....[19]....
        /*0224*/ 	.word	0x00000740
        /*0228*/ 	.word	0x000000ff
        /*022c*/ 	.word	0x000000e8
        /*0230*/ 	.short	0x0100
        /*0232*/ 	.byte	0x08
	.zero		1


	//   ....[20]....
        /*0234*/ 	.word	0x00000750
        /*0238*/ 	.word	0x000000ff
        /*023c*/ 	.word	0x00000050
        /*0240*/ 	.short	0x0100
        /*0242*/ 	.byte	0x08
	.zero		1


	//   ....[21]....
        /*0244*/ 	.word	0x00000760
        /*0248*/ 	.word	0x000000ff
        /*024c*/ 	.word	0x000000f0
        /*0250*/ 	.short	0x0100
        /*0252*/ 	.byte	0x08
	.zero		1


	//   ....[22]....
        /*0254*/ 	.word	0x00000770
        /*0258*/ 	.word	0x000000ff
        /*025c*/ 	.word	0x00000058
        /*0260*/ 	.short	0x0100
        /*0262*/ 	.byte	0x08
	.zero		1


	//   ....[23]....
        /*0264*/ 	.word	0x00000780
        /*0268*/ 	.word	0x000000ff
        /*026c*/ 	.word	0x000000f8
        /*0270*/ 	.short	0x0100
        /*0272*/ 	.byte	0x08
	.zero		1


	//   ....[24]....
        /*0274*/ 	.word	0x00000790
        /*0278*/ 	.word	0x000000ff
        /*027c*/ 	.word	0x00000060
        /*0280*/ 	.short	0x0100
        /*0282*/ 	.byte	0x08
	.zero		1


	//   ....[25]....
        /*0284*/ 	.word	0x000007a0
        /*0288*/ 	.word	0x000000ff
        /*028c*/ 	.word	0x00000100
        /*0290*/ 	.short	0x0100
        /*0292*/ 	.byte	0x08
	.zero		1


	//   ....[26]....
        /*0294*/ 	.word	0x000007b0
        /*0298*/ 	.word	0x000000ff
        /*029c*/ 	.word	0x00000068
        /*02a0*/ 	.short	0x0100
        /*02a2*/ 	.byte	0x08
	.zero		1


	//   ....[27]....
        /*02a4*/ 	.word	0x000007c0
        /*02a8*/ 	.word	0x000000ff
        /*02ac*/ 	.word	0x00000108
        /*02b0*/ 	.short	0x0100
        /*02b2*/ 	.byte	0x08
	.zero		1


	//   ....[28]....
        /*02b4*/ 	.word	0x000007d0
        /*02b8*/ 	.word	0x000000ff
        /*02bc*/ 	.word	0x00000070
        /*02c0*/ 	.short	0x0100
        /*02c2*/ 	.byte	0x08
	.zero		1


	//   ....[29]....
        /*02c4*/ 	.word	0x000007e0
        /*02c8*/ 	.word	0x000000ff
        /*02cc*/ 	.word	0x00000110
        /*02d0*/ 	.short	0x0100
        /*02d2*/ 	.byte	0x08
	.zero		1


	//   ....[30]....
        /*02d4*/ 	.word	0x000007f0
        /*02d8*/ 	.word	0x000000ff
        /*02dc*/ 	.word	0x00000078
        /*02e0*/ 	.short	0x0100
        /*02e2*/ 	.byte	0x08
	.zero		1


	//   ....[31]....
        /*02e4*/ 	.word	0x00000800
        /*02e8*/ 	.word	0x000000ff
        /*02ec*/ 	.word	0x00000118
        /*02f0*/ 	.short	0x0100
        /*02f2*/ 	.byte	0x08
	.zero		1


	//   ....[32]....
        /*02f4*/ 	.word	0x00000810
        /*02f8*/ 	.word	0x000000ff
        /*02fc*/ 	.word	0x00000080
        /*0300*/ 	.short	0x0100
        /*0302*/ 	.byte	0x08
	.zero		1


	//   ....[33]....
        /*0304*/ 	.word	0x00000820
        /*0308*/ 	.word	0x000000ff
        /*030c*/ 	.word	0x00000120
        /*0310*/ 	.short	0x0100
        /*0312*/ 	.byte	0x08
	.zero		1


	//   ....[34]....
        /*0314*/ 	.word	0x00000830
        /*0318*/ 	.word	0x000000ff
        /*031c*/ 	.word	0x00000088
        /*0320*/ 	.short	0x0100
        /*0322*/ 	.byte	0x08
	.zero		1


	//   ....[35]....
        /*0324*/ 	.word	0x00000840
        /*0328*/ 	.word	0x000000ff
        /*032c*/ 	.word	0x00000128
        /*0330*/ 	.short	0x0100
        /*0332*/ 	.byte	0x08
	.zero		1


	//   ....[36]....
        /*0334*/ 	.word	0x00000850
        /*0338*/ 	.word	0x000000ff
        /*033c*/ 	.word	0x00000090
        /*0340*/ 	.short	0x0100
        /*0342*/ 	.byte	0x08
	.zero		1


	//   ....[37]....
        /*0344*/ 	.word	0x00000860
        /*0348*/ 	.word	0x000000ff
        /*034c*/ 	.word	0x00000130
        /*0350*/ 	.short	0x0100
        /*0352*/ 	.byte	0x08
	.zero		1


	//   ....[38]....
        /*0354*/ 	.word	0x00000870
        /*0358*/ 	.word	0x000000ff
        /*035c*/ 	.word	0x00000098
        /*0360*/ 	.short	0x0100
        /*0362*/ 	.byte	0x08
	.zero		1


	//   ....[39]....
        /*0364*/ 	.word	0x00000880
        /*0368*/ 	.word	0x000000ff
        /*036c*/ 	.word	0x00000138
        /*0370*/ 	.short	0x0100
        /*0372*/ 	.byte	0x08
	.zero		1


	//   ....[40]....
        /*0374*/ 	.word	0x000009b0
        /*0378*/ 	.word	0x000000ff
        /*037c*/ 	.word	0x00000140
        /*0380*/ 	.short	0x0100
        /*0382*/ 	.byte	0x09
	.zero		1


	//   ....[41]....
        /*0384*/ 	.word	0x000009c0
        /*0388*/ 	.word	0x000000ff
        /*038c*/ 	.word	0x00000148
        /*0390*/ 	.short	0x0100
        /*0392*/ 	.byte	0x09
	.zero		1


	//   ....[42]....
        /*0394*/ 	.word	0x00000aa0
        /*0398*/ 	.word	0x000000ff
        /*039c*/ 	.word	0x00000150
        /*03a0*/ 	.short	0x0100
        /*03a2*/ 	.byte	0x08
	.zero		1


	//   ....[43]....
        /*03a4*/ 	.word	0x00000ab0
        /*03a8*/ 	.word	0x000000ff
        /*03ac*/ 	.word	0x00000158
        /*03b0*/ 	.short	0x0100
        /*03b2*/ 	.byte	0x08
	.zero		1


	//   ....[44]....
        /*03b4*/ 	.word	0x00000be0
        /*03b8*/ 	.word	0x000000ff
        /*03bc*/ 	.word	0x00000160
        /*03c0*/ 	.short	0x0100
        /*03c2*/ 	.byte	0x08
	.zero		1


	//   ....[45]....
        /*03c4*/ 	.word	0x00000bf0
        /*03c8*/ 	.word	0x000000ff
        /*03cc*/ 	.word	0x00000170
        /*03d0*/ 	.short	0x0100
        /*03d2*/ 	.byte	0x08
	.zero		1


	//   ....[46]....
        /*03d4*/ 	.word	0x00000c00
        /*03d8*/ 	.word	0x000000ff
        /*03dc*/ 	.word	0x00000168
        /*03e0*/ 	.short	0x0100
        /*03e2*/ 	.byte	0x08
	.zero		1


	//   ....[47]....
        /*03e4*/ 	.word	0x00000c10
        /*03e8*/ 	.word	0x000000ff
        /*03ec*/ 	.word	0x00000178
        /*03f0*/ 	.short	0x0100
        /*03f2*/ 	.byte	0x08
	.zero		1


	//   ....[48]....
        /*03f4*/ 	.word	0x00000d30
        /*03f8*/ 	.word	0x000000ff
        /*03fc*/ 	.word	0x00000180
        /*0400*/ 	.short	0x0100
        /*0402*/ 	.byte	0x09
	.zero		1


	//   ....[49]....
        /*0404*/ 	.word	0x00000d40
        /*0408*/ 	.word	0x000000ff
        /*040c*/ 	.word	0x000001a0
        /*0410*/ 	.short	0x0100
        /*0412*/ 	.byte	0x09
	.zero		1


	//   ....[50]....
        /*0414*/ 	.word	0x00000d50
        /*0418*/ 	.word	0x000000ff
        /*041c*/ 	.word	0x00000188
        /*0420*/ 	.short	0x0100
        /*0422*/ 	.byte	0x09
	.zero		1


	//   ....[51]....
        /*0424*/ 	.word	0x00000d60
        /*0428*/ 	.word	0x000000ff
        /*042c*/ 	.word	0x000001a8
        /*0430*/ 	.short	0x0100
        /*0432*/ 	.byte	0x09
	.zero		1


	//   ....[52]....
        /*0434*/ 	.word	0x00000d70
        /*0438*/ 	.word	0x000000ff
        /*043c*/ 	.word	0x00000190
        /*0440*/ 	.short	0x0100
        /*0442*/ 	.byte	0x09
	.zero		1


	//   ....[53]....
        /*0444*/ 	.word	0x00000d80
        /*0448*/ 	.word	0x000000ff
        /*044c*/ 	.word	0x000001b0
        /*0450*/ 	.short	0x0100
        /*0452*/ 	.byte	0x09
	.zero		1


	//   ....[54]....
        /*0454*/ 	.word	0x00000d90
        /*0458*/ 	.word	0x000000ff
        /*045c*/ 	.word	0x00000198
        /*0460*/ 	.short	0x0100
        /*0462*/ 	.byte	0x09
	.zero		1


	//   ....[55]....
        /*0464*/ 	.word	0x00000da0
        /*0468*/ 	.word	0x000000ff
        /*046c*/ 	.word	0x000001b8
        /*0470*/ 	.short	0x0100
        /*0472*/ 	.byte	0x09
	.zero		1


	//   ....[56]....
        /*0474*/ 	.word	0x00000e90
        /*0478*/ 	.word	0x000000ff
        /*047c*/ 	.word	0x000001c0
        /*0480*/ 	.short	0x0100
        /*0482*/ 	.byte	0x08
	.zero		1


	//   ....[57]....
        /*0484*/ 	.word	0x00000ea0
        /*0488*/ 	.word	0x000000ff
        /*048c*/ 	.word	0x000001d0
        /*0490*/ 	.short	0x0100
        /*0492*/ 	.byte	0x08
	.zero		1


	//   ....[58]....
        /*0494*/ 	.word	0x00000eb0
        /*0498*/ 	.word	0x000000ff
        /*049c*/ 	.word	0x000001c8
        /*04a0*/ 	.short	0x0100
        /*04a2*/ 	.byte	0x08
	.zero		1


	//   ....[59]....
        /*04a4*/ 	.word	0x00000ec0
        /*04a8*/ 	.word	0x000000ff
        /*04ac*/ 	.word	0x000001d8
        /*04b0*/ 	.short	0x0100
        /*04b2*/ 	.byte	0x08
	.zero		1


	//   ....[60]....
        /*04b4*/ 	.word	0x00000fb0
        /*04b8*/ 	.word	0x000000ff
        /*04bc*/ 	.word	0x000001e0
        /*04c0*/ 	.short	0x0100
        /*04c2*/ 	.byte	0x06
	.zero		1


	//   ....[61]....
        /*04c4*/ 	.word	0x000019c0
        /*04c8*/ 	.word	0x00000003
        /*04cc*/ 	.word	0x000001d0
        /*04d0*/ 	.short	0x010a
        /*04d2*/ 	.byte	0xff
	.zero		1


	//   ....[62]....
        /*04d4*/ 	.word	0x000019f0
        /*04d8*/ 	.word	0x00000003
        /*04dc*/ 	.word	0x000001c0
        /*04e0*/ 	.short	0x0101
        /*04e2*/ 	.byte	0xff
	.zero		1


	//   ....[63]....
        /*04e4*/ 	.word	0x00001af0
        /*04e8*/ 	.word	0x000000ff
        /*04ec*/ 	.word	0x000000a0
        /*04f0*/ 	.short	0x010a
        /*04f2*/ 	.byte	0x08
	.zero		1


	//   ....[64]....
        /*04f4*/ 	.word	0x00001bc0
        /*04f8*/ 	.word	0x000000ff
        /*04fc*/ 	.word	0x000000a0
        /*0500*/ 	.short	0x010a
        /*0502*/ 	.byte	0x21
	.zero		1


	//   ....[65]....
        /*0504*/ 	.word	0x00001d70
        /*0508*/ 	.word	0x000000ff
        /*050c*/ 	.word	0x000000a0
        /*0510*/ 	.short	0x010a
        /*0512*/ 	.byte	0x08
	.zero		1


	//   ....[66]....
        /*0514*/ 	.word	0x00001e70
        /*0518*/ 	.word	0x000000ff
        /*051c*/ 	.word	0x00000158
        /*0520*/ 	.short	0x0101
        /*0522*/ 	.byte	0x04
	.zero		1


	//   ....[67]....
        /*0524*/ 	.word	0x00001e90
        /*0528*/ 	.word	0x000000ff
        /*052c*/ 	.word	0x000000a0
        /*0530*/ 	.short	0x010a
        /*0532*/ 	.byte	0x08
	.zero		1


	//   ....[68]....
        /*0534*/ 	.word	0x00001f10
        /*0538*/ 	.word	0x000000ff
        /*053c*/ 	.word	0x000000a0
        /*0540*/ 	.short	0x010a
        /*0542*/ 	.byte	0x11
	.zero		1


	//   ....[69]....
        /*0544*/ 	.word	0x000020a0
        /*0548*/ 	.word	0x000000ff
        /*054c*/ 	.word	0x000000a0
        /*0550*/ 	.short	0x010a
        /*0552*/ 	.byte	0x08
	.zero		1


	//   ....[70]....
        /*0554*/ 	.word	0x000021f0
        /*0558*/ 	.word	0x00000002
        /*055c*/ 	.word	0x00000160
        /*0560*/ 	.short	0x010a
        /*0562*/ 	.byte	0xff
	.zero		1


	//   ....[71]....
        /*0564*/ 	.word	0x000022b0
        /*0568*/ 	.word	0x00000002
        /*056c*/ 	.word	0x00000000
        /*0570*/ 	.short	0x0101
        /*0572*/ 	.byte	0xff
	.zero		1


	//   ....[72]....
        /*0574*/ 	.word	0x00002810
        /*0578*/ 	.word	0x000000ff
        /*057c*/ 	.word	0x00000000
        /*0580*/ 	.short	0x010a
        /*0582*/ 	.byte	0x05
	.zero		1


	//   ....[73]....
        /*0584*/ 	.word	0x000028a0
        /*0588*/ 	.word	0x000000ff
        /*058c*/ 	.word	0x00000000
        /*0590*/ 	.short	0x010a
        /*0592*/ 	.byte	0x05
	.zero		1


	//   ....[74]....
        /*0594*/ 	.word	0x00002930
        /*0598*/ 	.word	0x000000ff
        /*059c*/ 	.word	0x00000000
        /*05a0*/ 	.short	0x010a
        /*05a2*/ 	.byte	0x05
	.zero		1


	//   ....[75]....
        /*05a4*/ 	.word	0x000029c0
        /*05a8*/ 	.word	0x000000ff
        /*05ac*/ 	.word	0x00000000
        /*05b0*/ 	.short	0x010a
        /*05b2*/ 	.byte	0x05
	.zero		1


	//   ....[76]....
        /*05b4*/ 	.word	0x00002a50
        /*05b8*/ 	.word	0x000000ff
        /*05bc*/ 	.word	0x00000000
        /*05c0*/ 	.short	0x010a
        /*05c2*/ 	.byte	0x05
	.zero		1


	//   ....[77]....
        /*05c4*/ 	.word	0x00002ae0
        /*05c8*/ 	.word	0x000000ff
        /*05cc*/ 	.word	0x00000000
        /*05d0*/ 	.short	0x010a
        /*05d2*/ 	.byte	0x05
	.zero		1


	//   ....[78]....
        /*05d4*/ 	.word	0x00002b70
        /*05d8*/ 	.word	0x000000ff
        /*05dc*/ 	.word	0x00000000
        /*05e0*/ 	.short	0x010a
        /*05e2*/ 	.byte	0x05
	.zero		1


	//   ....[79]....
        /*05e4*/ 	.word	0x00002c00
        /*05e8*/ 	.word	0x000000ff
        /*05ec*/ 	.word	0x00000000
        /*05f0*/ 	.short	0x010a
        /*05f2*/ 	.byte	0x05
	.zero		1


	//   ....[80]....
        /*05f4*/ 	.word	0x00002c90
        /*05f8*/ 	.word	0x000000ff
        /*05fc*/ 	.word	0x00000000
        /*0600*/ 	.short	0x010a
        /*0602*/ 	.byte	0x05
	.zero		1


	//   ....[81]....
        /*0604*/ 	.word	0x00002d20
        /*0608*/ 	.word	0x000000ff
        /*060c*/ 	.word	0x00000000
        /*0610*/ 	.short	0x010a
        /*0612*/ 	.byte	0x05
	.zero		1


	//   ....[82]....
        /*0614*/ 	.word	0x00002db0
        /*0618*/ 	.word	0x000000ff
        /*061c*/ 	.word	0x00000000
        /*0620*/ 	.short	0x010a
        /*0622*/ 	.byte	0x05
	.zero		1


	//   ....[83]....
        /*0624*/ 	.word	0x00002e40
        /*0628*/ 	.word	0x000000ff
        /*062c*/ 	.word	0x00000000
        /*0630*/ 	.short	0x010a
        /*0632*/ 	.byte	0x05
	.zero		1


	//   ....[84]....
        /*0634*/ 	.word	0x00002ed0
        /*0638*/ 	.word	0x000000ff
        /*063c*/ 	.word	0x00000000
        /*0640*/ 	.short	0x010a
        /*0642*/ 	.byte	0x05
	.zero		1


	//   ....[85]....
        /*0644*/ 	.word	0x00002f60
        /*0648*/ 	.word	0x000000ff
        /*064c*/ 	.word	0x00000000
        /*0650*/ 	.short	0x010a
        /*0652*/ 	.byte	0x05
	.zero		1


	//   ....[86]....
        /*0654*/ 	.word	0x00002ff0
        /*0658*/ 	.word	0x000000ff
        /*065c*/ 	.word	0x00000000
        /*0660*/ 	.short	0x010a
        /*0662*/ 	.byte	0x05
	.zero		1


	//   ....[87]....
        /*0664*/ 	.word	0x00003080
        /*0668*/ 	.word	0x000000ff
        /*066c*/ 	.word	0x00000000
        /*0670*/ 	.short	0x010a
        /*0672*/ 	.byte	0x05
	.zero		1


	//   ....[88]....
        /*0674*/ 	.word	0x00003110
        /*0678*/ 	.word	0x000000ff
        /*067c*/ 	.word	0x00000000
        /*0680*/ 	.short	0x010a
        /*0682*/ 	.byte	0x05
	.zero		1


	//   ....[89]....
        /*0684*/ 	.word	0x000031a0
        /*0688*/ 	.word	0x000000ff
        /*068c*/ 	.word	0x00000000
        /*0690*/ 	.short	0x010a
        /*0692*/ 	.byte	0x05
	.zero		1


	//   ....[90]....
        /*0694*/ 	.word	0x00003230
        /*0698*/ 	.word	0x000000ff
        /*069c*/ 	.word	0x00000000
        /*06a0*/ 	.short	0x010a
        /*06a2*/ 	.byte	0x05
	.zero		1


	//   ....[91]....
        /*06a4*/ 	.word	0x000032d0
        /*06a8*/ 	.word	0x00000000
        /*06ac*/ 	.word	0x00000000
        /*06b0*/ 	.short	0x010a
        /*06b2*/ 	.byte	0xff
	.zero		1


	//   ....[92]....
        /*06b4*/ 	.word	0x00003400
        /*06b8*/ 	.word	0x00000000
        /*06bc*/ 	.word	0x000001c0
        /*06c0*/ 	.short	0x010a
        /*06c2*/ 	.byte	0xff
	.zero		1


	//   ....[93]....
        /*06c4*/ 	.word	0x00003470
        /*06c8*/ 	.word	0x00000004
        /*06cc*/ 	.word	0x00000000
        /*06d0*/ 	.short	0x0101
        /*06d2*/ 	.byte	0xff
	.zero		1


	//   ....[94]....
        /*06d4*/ 	.word	0x00003490
        /*06d8*/ 	.word	0x000000ff
        /*06dc*/ 	.word	0x00000170
        /*06e0*/ 	.short	0x010a
        /*06e2*/ 	.byte	0x05
	.zero		1


	//   ....[95]....
        /*06e4*/ 	.word	0x000035b0
        /*06e8*/ 	.word	0x00000000
        /*06ec*/ 	.word	0x00000160
        /*06f0*/ 	.short	0x010a
        /*06f2*/ 	.byte	0xff
	.zero		1


	//   ....[96]....
        /*06f4*/ 	.word	0x000036b0
        /*06f8*/ 	.word	0x00000000
        /*06fc*/ 	.word	0x00000000
        /*0700*/ 	.short	0x0101
        /*0702*/ 	.byte	0xff
	.zero		1


	//   ....[97]....
        /*0704*/ 	.word	0x00003740
        /*0708*/ 	.word	0x000000ff
        /*070c*/ 	.word	0x00000170
        /*0710*/ 	.short	0x0106
        /*0712*/ 	.byte	0x05
	.zero		1


	//   ....[98]....
        /*0714*/ 	.word	0x00003760
        /*0718*/ 	.word	0x000000ff
        /*071c*/ 	.word	0x00000170
        /*0720*/ 	.short	0x010a
        /*0722*/ 	.byte	0x05
	.zero		1


	//   ....[99]....
        /*0724*/ 	.word	0x000037f0
        /*0728*/ 	.word	0x000000ff
        /*072c*/ 	.word	0x00000170
        /*0730*/ 	.short	0x0106
        /*0732*/ 	.byte	0x04
	.zero		1


	//   ....[100]....
        /*0734*/ 	.word	0x00003830
        /*0738*/ 	.word	0x00000000
        /*073c*/ 	.word	0x00000170
        /*0740*/ 	.short	0x010a
        /*0742*/ 	.byte	0xff
	.zero		1


	//   ....[101]....
        /*0744*/ 	.word	0x00003a70
        /*0748*/ 	.word	0x000000ff
        /*074c*/ 	.word	0x00000008
        /*0750*/ 	.short	0x010a
        /*0752*/ 	.byte	0x06
	.zero		1


	//   ....[102]....
        /*0754*/ 	.word	0x00003a90
        /*0758*/ 	.word	0x000000ff
        /*075c*/ 	.word	0x00000008
        /*0760*/ 	.short	0x010a
        /*0762*/ 	.byte	0x06
	.zero		1


	//   ....[103]....
        /*0764*/ 	.word	0x00003c20
        /*0768*/ 	.word	0x000000ff
        /*076c*/ 	.word	0x00000008
        /*0770*/ 	.short	0x010a
        /*0772*/ 	.byte	0x06
	.zero		1


	//   ....[104]....
        /*0774*/ 	.word	0x00003c40
        /*0778*/ 	.word	0x000000ff
        /*077c*/ 	.word	0x00000008
        /*0780*/ 	.short	0x010a
        /*0782*/ 	.byte	0x06
	.zero		1


	//   ....[105]....
        /*0784*/ 	.word	0x00003d00
        /*0788*/ 	.word	0x000000ff
        /*078c*/ 	.word	0x00000000
        /*0790*/ 	.short	0x0101
        /*0792*/ 	.byte	0x07
	.zero		1


	//   ....[106]....
        /*0794*/ 	.word	0x00004000
        /*0798*/ 	.word	0x00000000
        /*079c*/ 	.word	0x00000160
        /*07a0*/ 	.short	0x010a
        /*07a2*/ 	.byte	0xff
	.zero		1


	//   ....[107]....
        /*07a4*/ 	.word	0x000040c0
        /*07a8*/ 	.word	0x00000000
        /*07ac*/ 	.word	0x00000000
        /*07b0*/ 	.short	0x0101
        /*07b2*/ 	.byte	0xff
	.zero		1


	//   ....[108]....
        /*07b4*/ 	.word	0x00004180
        /*07b8*/ 	.word	0x000000ff
        /*07bc*/ 	.word	0x00000000
        /*07c0*/ 	.short	0x010a
        /*07c2*/ 	.byte	0x06
	.zero		1


	//   ....[109]....
        /*07c4*/ 	.word	0x00004190
        /*07c8*/ 	.word	0x000000ff
        /*07cc*/ 	.word	0x000001a0
        /*07d0*/ 	.short	0x010a
        /*07d2*/ 	.byte	0x0a
	.zero		1


	//   ....[110]....
        /*07d4*/ 	.word	0x00004240
        /*07d8*/ 	.word	0x000000ff
        /*07dc*/ 	.word	0x00000000
        /*07e0*/ 	.short	0x010a
        /*07e2*/ 	.byte	0x09
	.zero		1


	//   ....[111]....
        /*07e4*/ 	.word	0x00004380
        /*07e8*/ 	.word	0x000000ff
        /*07ec*/ 	.word	0x00000000
        /*07f0*/ 	.short	0x010a
        /*07f2*/ 	.byte	0x06
	.zero		1


	//   ....[112]....
        /*07f4*/ 	.word	0x000045d0
        /*07f8*/ 	.word	0x000000ff
        /*07fc*/ 	.word	0x00000000
        /*0800*/ 	.short	0x010a
        /*0802*/ 	.byte	0x07
	.zero		1


	//   ....[113]....
        /*0804*/ 	.word	0x00004660
        /*0808*/ 	.word	0x000000ff
        /*080c*/ 	.word	0x00000000
        /*0810*/ 	.short	0x010a
        /*0812*/ 	.byte	0x07
	.zero		1


	//   ....[114]....
        /*0814*/ 	.word	0x000046f0
        /*0818*/ 	.word	0x000000ff
        /*081c*/ 	.word	0x00000000
        /*0820*/ 	.short	0x010a
        /*0822*/ 	.byte	0x07
	.zero		1


	//   ....[115]....
        /*0824*/ 	.word	0x00004790
        /*0828*/ 	.word	0x00000000
        /*082c*/ 	.word	0x00000000
        /*0830*/ 	.short	0x010a
        /*0832*/ 	.byte	0xff
	.zero		1


	//   ....[116]....
        /*0834*/ 	.word	0x000047d0
        /*0838*/ 	.word	0x00000000
        /*083c*/ 	.word	0x00000000
        /*0840*/ 	.short	0x010a
        /*0842*/ 	.byte	0xff
	.zero		1


	//   ....[117]....
        /*0844*/ 	.word	0x00004840
        /*0848*/ 	.word	0x000000ff
        /*084c*/ 	.word	0x00000000
        /*0850*/ 	.short	0x0101
        /*0852*/ 	.byte	0x05
	.zero		1


	//   ....[118]....
        /*0854*/ 	.word	0x00004880
        /*0858*/ 	.word	0x000000ff
        /*085c*/ 	.word	0x000001e0
        /*0860*/ 	.short	0x010a
        /*0862*/ 	.byte	0x08
	.zero		1


	//   ....[119]....
        /*0864*/ 	.word	0x000048d0
        /*0868*/ 	.word	0x000000ff
        /*086c*/ 	.word	0x00000000
        /*0870*/ 	.short	0x0101
        /*0872*/ 	.byte	0x05
	.zero		1


	//   ....[120]....
        /*0874*/ 	.word	0x00004ce0
        /*0878*/ 	.word	0x00000000
        /*087c*/ 	.word	0x00000160
        /*0880*/ 	.short	0x010a
        /*0882*/ 	.byte	0xff
	.zero		1


	//   ....[121]....
        /*0884*/ 	.word	0x00004dd0
        /*0888*/ 	.word	0x00000000
        /*088c*/ 	.word	0x00000000
        /*0890*/ 	.short	0x0101
        /*0892*/ 	.byte	0xff
	.zero		1


	//   ....[122]....
        /*0894*/ 	.word	0x000050f0
        /*0898*/ 	.word	0x000000ff
        /*089c*/ 	.word	0x00000158
        /*08a0*/ 	.short	0x010a
        /*08a2*/ 	.byte	0x06
	.zero		1


	//   ....[123]....
        /*08a4*/ 	.word	0x00005270
        /*08a8*/ 	.word	0x000000ff
        /*08ac*/ 	.word	0x00000148
        /*08b0*/ 	.short	0x010a
        /*08b2*/ 	.byte	0x06
	.zero		1


	//   ....[124]....
        /*08b4*/ 	.word	0x000055a0
        /*08b8*/ 	.word	0x000000ff
        /*08bc*/ 	.word	0x00000140
        /*08c0*/ 	.short	0x010b
        /*08c2*/ 	.byte	0x06
	.zero		1


	//   ....[125]....
        /*08c4*/ 	.word	0x000055c0
        /*08c8*/ 	.word	0x000000ff
        /*08cc*/ 	.word	0x00000000
        /*08d0*/ 	.short	0x0101
        /*08d2*/ 	.byte	0x25
	.zero		1


	//   ....[126]....
        /*08d4*/ 	.word	0x00005600
        /*08d8*/ 	.word	0x00000000
        /*08dc*/ 	.word	0x00000148
        /*08e0*/ 	.short	0x010a
        /*08e2*/ 	.byte	0xff
	.zero		1


	//   ....[127]....
        /*08e4*/ 	.word	0x00005970
        /*08e8*/ 	.word	0x00000000
        /*08ec*/ 	.word	0x00000160
        /*08f0*/ 	.short	0x010a
        /*08f2*/ 	.byte	0xff
	.zero		1


	//   ....[128]....
        /*08f4*/ 	.word	0x00005a80
        /*08f8*/ 	.word	0x00000000
        /*08fc*/ 	.word	0x00000000
        /*0900*/ 	.short	0x0101
        /*0902*/ 	.byte	0xff
	.zero		1


	//   ....[129]....
        /*0904*/ 	.word	0x00006420
        /*0908*/ 	.word	0x000000ff
        /*090c*/ 	.word	0x00000140
        /*0910*/ 	.short	0x010a
        /*0912*/ 	.byte	0x2b
	.zero		1


	//   ....[130]....
        /*0914*/ 	.word	0x00006430
        /*0918*/ 	.word	0x000000bb
        /*091c*/ 	.word	0x00000180
        /*0920*/ 	.short	0x010a
        /*0922*/ 	.byte	0xff
	.zero		1


	//   ....[131]....
        /*0924*/ 	.word	0x000065c0
        /*0928*/ 	.word	0x000000ff
        /*092c*/ 	.word	0x00000140
        /*0930*/ 	.short	0x010a
        /*0932*/ 	.byte	0x2b
	.zero		1


	//   ....[132]....
        /*0934*/ 	.word	0x000066c0
        /*0938*/ 	.word	0x000000ff
        /*093c*/ 	.word	0x00000000
        /*0940*/ 	.short	0x0101
        /*0942*/ 	.byte	0x04
	.zero		1


	//   ....[133]....
        /*0944*/ 	.word	0x00006720
        /*0948*/ 	.word	0x000000bb
        /*094c*/ 	.word	0x00000180
        /*0950*/ 	.short	0x010a
        /*0952*/ 	.byte	0xff
	.zero		1


	//   ....[134]....
        /*0954*/ 	.word	0x000069c0
        /*0958*/ 	.word	0x000000bb
        /*095c*/ 	.word	0x00000000
        /*0960*/ 	.short	0x0101
        /*0962*/ 	.byte	0xff
	.zero		1


	//   ....[135]....
        /*0964*/ 	.word	0x00007c70
        /*0968*/ 	.word	0x00000003
        /*096c*/ 	.word	0x000001d0
        /*0970*/ 	.short	0x010a
        /*0972*/ 	.byte	0xff
	.zero		1


	//   ....[136]....
        /*0974*/ 	.word	0x00007cd0
        /*0978*/ 	.word	0x00000002
        /*097c*/ 	.word	0x000000a0
        /*0980*/ 	.short	0x010a
        /*0982*/ 	.byte	0xff
	.zero		1


	//   ....[137]....
        /*0984*/ 	.word	0x00007d30
        /*0988*/ 	.word	0x00000002
        /*098c*/ 	.word	0x000000a0
        /*0990*/ 	.short	0x010a
        /*0992*/ 	.byte	0xff
	.zero		1


	//   ....[138]....
        /*0994*/ 	.word	0x00007d80
        /*0998*/ 	.word	0x00000002
        /*099c*/ 	.word	0x00000160
        /*09a0*/ 	.short	0x010a
        /*09a2*/ 	.byte	0xff
	.zero		1


	//   ....[139]....
        /*09a4*/ 	.word	0x00007de0
        /*09a8*/ 	.word	0x00000000
        /*09ac*/ 	.word	0x00000000
        /*09b0*/ 	.short	0x010a
        /*09b2*/ 	.byte	0xff
	.zero		1


	//   ....[140]....
        /*09b4*/ 	.word	0x00007e40
        /*09b8*/ 	.word	0x00000000
        /*09bc*/ 	.word	0x00000000
        /*09c0*/ 	.short	0x010a
        /*09c2*/ 	.byte	0xff
	.zero		1


	//   ....[141]....
        /*09c4*/ 	.word	0x00007ea0
        /*09c8*/ 	.word	0x00000000
        /*09cc*/ 	.word	0x00000000
        /*09d0*/ 	.short	0x010a
        /*09d2*/ 	.byte	0xff
	.zero		1


	//   ....[142]....
        /*09d4*/ 	.word	0x00007f00
        /*09d8*/ 	.word	0x00000000
        /*09dc*/ 	.word	0x00000000
        /*09e0*/ 	.short	0x010a
        /*09e2*/ 	.byte	0xff
	.zero		1


	//   ....[143]....
        /*09e4*/ 	.word	0x00007f60
        /*09e8*/ 	.word	0x00000000
        /*09ec*/ 	.word	0x00000000
        /*09f0*/ 	.short	0x010a
        /*09f2*/ 	.byte	0xff
	.zero		1


	//   ....[144]....
        /*09f4*/ 	.word	0x00007fc0
        /*09f8*/ 	.word	0x00000000
        /*09fc*/ 	.word	0x00000000
        /*0a00*/ 	.short	0x010a
        /*0a02*/ 	.byte	0xff
	.zero		1


	//   ....[145]....
        /*0a04*/ 	.word	0x00008020
        /*0a08*/ 	.word	0x00000000
        /*0a0c*/ 	.word	0x00000000
        /*0a10*/ 	.short	0x010a
        /*0a12*/ 	.byte	0xff
	.zero		1


	//   ....[146]....
        /*0a14*/ 	.word	0x00008080
        /*0a18*/ 	.word	0x00000000
        /*0a1c*/ 	.word	0x00000000
        /*0a20*/ 	.short	0x010a
        /*0a22*/ 	.byte	0xff
	.zero		1


	//   ....[147]....
        /*0a24*/ 	.word	0x000080e0
        /*0a28*/ 	.word	0x00000000
        /*0a2c*/ 	.word	0x00000000
        /*0a30*/ 	.short	0x010a
        /*0a32*/ 	.byte	0xff
	.zero		1


	//   ....[148]....
        /*0a34*/ 	.word	0x00008140
        /*0a38*/ 	.word	0x00000000
        /*0a3c*/ 	.word	0x00000000
        /*0a40*/ 	.short	0x010a
        /*0a42*/ 	.byte	0xff
	.zero		1


	//   ....[149]....
        /*0a44*/ 	.word	0x000081a0
        /*0a48*/ 	.word	0x00000000
        /*0a4c*/ 	.word	0x00000000
        /*0a50*/ 	.short	0x010a
        /*0a52*/ 	.byte	0xff
	.zero		1


	//   ....[150]....
        /*0a54*/ 	.word	0x00008200
        /*0a58*/ 	.word	0x00000000
        /*0a5c*/ 	.word	0x00000000
        /*0a60*/ 	.short	0x010a
        /*0a62*/ 	.byte	0xff
	.zero		1


	//   ....[151]....
        /*0a64*/ 	.word	0x00008260
        /*0a68*/ 	.word	0x00000000
        /*0a6c*/ 	.word	0x00000000
        /*0a70*/ 	.short	0x010a
        /*0a72*/ 	.byte	0xff
	.zero		1


	//   ....[152]....
        /*0a74*/ 	.word	0x000082c0
        /*0a78*/ 	.word	0x00000000
        /*0a7c*/ 	.word	0x00000000
        /*0a80*/ 	.short	0x010a
        /*0a82*/ 	.byte	0xff
	.zero		1


	//   ....[153]....
        /*0a84*/ 	.word	0x00008320
        /*0a88*/ 	.word	0x00000000
        /*0a8c*/ 	.word	0x00000000
        /*0a90*/ 	.short	0x010a
        /*0a92*/ 	.byte	0xff
	.zero		1


	//   ....[154]....
        /*0a94*/ 	.word	0x00008380
        /*0a98*/ 	.word	0x00000000
        /*0a9c*/ 	.word	0x00000000
        /*0aa0*/ 	.short	0x010a
        /*0aa2*/ 	.byte	0xff
	.zero		1


	//   ....[155]....
        /*0aa4*/ 	.word	0x000083e0
        /*0aa8*/ 	.word	0x00000000
        /*0aac*/ 	.word	0x00000000
        /*0ab0*/ 	.short	0x010a
        /*0ab2*/ 	.byte	0xff
	.zero		1


	//   ....[156]....
        /*0ab4*/ 	.word	0x00008440
        /*0ab8*/ 	.word	0x00000000
        /*0abc*/ 	.word	0x00000000
        /*0ac0*/ 	.short	0x010a
        /*0ac2*/ 	.byte	0xff
	.zero		1


	//   ....[157]....
        /*0ac4*/ 	.word	0x000084a0
        /*0ac8*/ 	.word	0x00000000
        /*0acc*/ 	.word	0x00000000
        /*0ad0*/ 	.short	0x010a
        /*0ad2*/ 	.byte	0xff
	.zero		1


	//   ....[158]....
        /*0ad4*/ 	.word	0x000084f0
        /*0ad8*/ 	.word	0x00000000
        /*0adc*/ 	.word	0x000001c0
        /*0ae0*/ 	.short	0x010a
        /*0ae2*/ 	.byte	0xff
	.zero		1


	//   ....[159]....
        /*0ae4*/ 	.word	0x00008550
        /*0ae8*/ 	.word	0x00000000
        /*0aec*/ 	.word	0x00000170
        /*0af0*/ 	.short	0x010a
        /*0af2*/ 	.byte	0xff
	.zero		1


	//   ....[160]....
        /*0af4*/ 	.word	0x000085a0
        /*0af8*/ 	.word	0x00000000
        /*0afc*/ 	.word	0x00000160
        /*0b00*/ 	.short	0x010a
        /*0b02*/ 	.byte	0xff
	.zero		1


	//   ....[161]....
        /*0b04*/ 	.word	0x00008600
        /*0b08*/ 	.word	0x00000000
        /*0b0c*/ 	.word	0x00000170
        /*0b10*/ 	.short	0x010a
        /*0b12*/ 	.byte	0xff
	.zero		1


	//   ....[162]....
        /*0b14*/ 	.word	0x00008660
        /*0b18*/ 	.word	0x00000004
        /*0b1c*/ 	.word	0x00000008
        /*0b20*/ 	.short	0x010a
        /*0b22*/ 	.byte	0xff
	.zero		1


	//   ....[163]....
        /*0b24*/ 	.word	0x00008740
        /*0b28*/ 	.word	0x00000002
        /*0b2c*/ 	.word	0x00000008
        /*0b30*/ 	.short	0x010a
        /*0b32*/ 	.byte	0xff
	.zero		1


	//   ....[164]....
        /*0b34*/ 	.word	0x00008790
        /*0b38*/ 	.word	0x00000000
        /*0b3c*/ 	.word	0x00000160
        /*0b40*/ 	.short	0x010a
        /*0b42*/ 	.byte	0xff
	.zero		1


	//   ....[165]....
        /*0b44*/ 	.word	0x000087f0
        /*0b48*/ 	.word	0x00000000
        /*0b4c*/ 	.word	0x000001a0
        /*0b50*/ 	.short	0x010a
        /*0b52*/ 	.byte	0xff
	.zero		1


	//   ....[166]....
        /*0b54*/ 	.word	0x00008850
        /*0b58*/ 	.word	0x00000000
        /*0b5c*/ 	.word	0x00000000
        /*0b60*/ 	.short	0x010a
        /*0b62*/ 	.byte	0xff
	.zero		1


	//   ....[167]....
        /*0b64*/ 	.word	0x000088b0
        /*0b68*/ 	.word	0x00000000
        /*0b6c*/ 	.word	0x00000000
        /*0b70*/ 	.short	0x010a
        /*0b72*/ 	.byte	0xff
	.zero		1


	//   ....[168]....
        /*0b74*/ 	.word	0x00008910
        /*0b78*/ 	.word	0x00000000
        /*0b7c*/ 	.word	0x00000000
        /*0b80*/ 	.short	0x010a
        /*0b82*/ 	.byte	0xff
	.zero		1


	//   ....[169]....
        /*0b84*/ 	.word	0x00008970
        /*0b88*/ 	.word	0x00000000
        /*0b8c*/ 	.word	0x00000000
        /*0b90*/ 	.short	0x010a
        /*0b92*/ 	.byte	0xff
	.zero		1


	//   ....[170]....
        /*0b94*/ 	.word	0x000089d0
        /*0b98*/ 	.word	0x00000000
        /*0b9c*/ 	.word	0x000001e0
        /*0ba0*/ 	.short	0x010a
        /*0ba2*/ 	.byte	0xff
	.zero		1


	//   ....[171]....
        /*0ba4*/ 	.word	0x00008a20
        /*0ba8*/ 	.word	0x00000000
        /*0bac*/ 	.word	0x00000160
        /*0bb0*/ 	.short	0x010a
        /*0bb2*/ 	.byte	0xff
	.zero		1


	//   ....[172]....
        /*0bb4*/ 	.word	0x00008a80
        /*0bb8*/ 	.word	0x00000000
        /*0bbc*/ 	.word	0x00000158
        /*0bc0*/ 	.short	0x010a
        /*0bc2*/ 	.byte	0xff
	.zero		1


	//   ....[173]....
        /*0bc4*/ 	.word	0x00008ae0
        /*0bc8*/ 	.word	0x00000003
        /*0bcc*/ 	.word	0x00000148
        /*0bd0*/ 	.short	0x010a
        /*0bd2*/ 	.byte	0xff
	.zero		1


	//   ....[174]....
        /*0bd4*/ 	.word	0x00008b30
        /*0bd8*/ 	.word	0x00000000
        /*0bdc*/ 	.word	0x00000160
        /*0be0*/ 	.short	0x010a
        /*0be2*/ 	.byte	0xff
	.zero		1


	//   ....[175]....
        /*0be4*/ 	.word	0x00008b90
        /*0be8*/ 	.word	0x00000000
        /*0bec*/ 	.word	0x00000140
        /*0bf0*/ 	.short	0x010a
        /*0bf2*/ 	.byte	0xff
	.zero		1


	//   ....[176]....
        /*0bf4*/ 	.word	0x00008be0
        /*0bf8*/ 	.word	0x000000bb
        /*0bfc*/ 	.word	0x00000180
        /*0c00*/ 	.short	0x010a
        /*0c02*/ 	.byte	0xff
	.zero		1


	//----- nvinfo : EIATTR_NUM_MBARRIERS
	.align		4
.L_47:
        /*0c04*/ 	.byte	0x03, 0x38
        /*0c06*/ 	.short	0x003d


	//----- nvinfo : EIATTR_EXIT_INSTR_OFFSETS
	.align		4
        /*0c08*/ 	.byte	0x04, 0x1c
        /*0c0a*/ 	.short	(.L_49 - .L_48)


	//   ....[0]....
.L_48:
        /*0c0c*/ 	.word	0x00003300


	//   ....[1]....
        /*0c10*/ 	.word	0x00003800


	//   ....[2]....
        /*0c14*/ 	.word	0x00003860


	//   ....[3]....
        /*0c18*/ 	.word	0x00004b00


	//   ....[4]....
        /*0c1c*/ 	.word	0x00005630


	//   ....[5]....
        /*0c20*/ 	.word	0x00005670


	//   ....[6]....
        /*0c24*/ 	.word	0x00007c60


	//----- nvinfo : EIATTR_MAX_THREADS
	.align		4
.L_49:
        /*0c28*/ 	.byte	0x04, 0x05
        /*0c2a*/ 	.short	(.L_51 - .L_50)
.L_50:
        /*0c2c*/ 	.word	0x00000100
        /*0c30*/ 	.word	0x00000001
        /*0c34*/ 	.word	0x00000001


	//----- nvinfo : EIATTR_CRS_STACK_SIZE
	.align		4
.L_51:
        /*0c38*/ 	.byte	0x04, 0x1e
        /*0c3a*/ 	.short	(.L_53 - .L_52)
.L_52:
        /*0c3c*/ 	.word	0x00000000


	//----- nvinfo : EIATTR_CBANK_PARAM_SIZE
	.align		4
.L_53:
        /*0c40*/ 	.byte	0x03, 0x19
        /*0c42*/ 	.short	0x0800


	//----- nvinfo : EIATTR_PARAM_CBANK
	.align		4
        /*0c44*/ 	.byte	0x04, 0x0a
        /*0c46*/ 	.short	(.L_55 - .L_54)
	.align		4
.L_54:
        /*0c48*/ 	.word	index@(.nv.constant0._ZN7cutlass13device_kernelINS_4gemm6kernel13GemmUniversalIN4cute5tupleIJiiiiEEENS1_10collective13CollectiveMmaINS1_35MainloopSm100TmaUmmaWarpSpecializedILi20ELi2ELi4ENS5_IJNS4_1CILi2EEENSA_ILi1EEESC_EEEEENS5_IJNSA_ILi256EEENSA_ILi64EEESG_EEEaNS5_IJlSC_lEEEaSI_NS4_8TiledMMAINS4_8MMA_AtomIJNS4_21SM100_MMA_S8_2x1SM_SSIaaiLi256ELi64ELNS4_4UMMA5MajorE0ELSN_0ELNSM_8SaturateE0EEEEEENS4_6LayoutINS5_IJSC_SC_SC_EEENS5_IJNSA_ILi0EEEST_ST_EEEEENS5_IJNS4_10UnderscoreESW_SW_EEEEENS4_18SM100_TMA_2SM_LOADENS4_14ComposedLayoutINS4_7SwizzleILi2ELi4ELi3EEENS4_18smem_ptr_flag_bitsILi8EEENSR_INS5_IJNSA_ILi8EEESG_EEENS5_IJSG_SC_EEEEEEEvNS4_8identityESZ_S19_vS1A_EENS_8epilogue10collective18CollectiveEpilogueINS1C_23Sm100TmaWarpSpecializedILi1ELi1ELi64ELb0ELb0EEEJNS5_IJNSA_ILi128EEESG_SG_EEENS5_IJNSR_IS1H_SC_EENSR_ISG_SC_EEEEEaSI_aSI_NS1C_6fusion15FusionCallbacksIS1G_NS1M_17LinearCombinationIaiaiLNS_15FloatRoundStyleE2EEES1I_S1L_JEEENS4_5SM1004TMEM4LOAD26SM100_TMEM_LOAD_32dp32b64xENS4_13SM90_TMA_LOADES19_NS4_39AutoVectorizingCopyWithAssumedAlignmentILi128EEENS4_14SM90_TMA_STOREES19_S1Y_S1Y_EEEvvEEEEvNT_6ParamsE)
        /*0c4c*/ 	.short	0x0380
        /*0c4e*/ 	.short	0x0800


	//----- nvinfo : EIATTR_SW_WAR
	.align		4
.L_55:
        /*0c50*/ 	.byte	0x04, 0x36
        /*0c52*/ 	.short	(.L_57 - .L_56)
.L_56:
        /*0c54*/ 	.word	0x00000008
.L_57:


//--------------------- .nv.callgraph             --------------------------
	.section	.nv.callgraph,"",@"SHT_CUDA_CALLGRAPH"
	.align	4
	.sectionentsize	8
	.align		4
        /*0000*/ 	.word	0x00000000
	.align		4
        /*0004*/ 	.word	0xffffffff
	.align		4
        /*0008*/ 	.word	index@(_ZN7cutlass13device_kernelINS_4gemm6kernel13GemmUniversalIN4cute5tupleIJiiiiEEENS1_10collective13CollectiveMmaINS1_35MainloopSm100TmaUmmaWarpSpecializedILi20ELi2ELi4ENS5_IJNS4_1CILi2EEENSA_ILi1EEESC_EEEEENS5_IJNSA_ILi256EEENSA_ILi64EEESG_EEEaNS5_IJlSC_lEEEaSI_NS4_8TiledMMAINS4_8MMA_AtomIJNS4_21SM100_MMA_S8_2x1SM_SSIaaiLi256ELi64ELNS4_4UMMA5MajorE0ELSN_0ELNSM_8SaturateE0EEEEEENS4_6LayoutINS5_IJSC_SC_SC_EEENS5_IJNSA_ILi0EEEST_ST_EEEEENS5_IJNS4_10UnderscoreESW_SW_EEEEENS4_18SM100_TMA_2SM_LOADENS4_14ComposedLayoutINS4_7SwizzleILi2ELi4ELi3EEENS4_18smem_ptr_flag_bitsILi8EEENSR_INS5_IJNSA_ILi8EEESG_EEENS5_IJSG_SC_EEEEEEEvNS4_8identityESZ_S19_vS1A_EENS_8epilogue10collective18CollectiveEpilogueINS1C_23Sm100TmaWarpSpecializedILi1ELi1ELi64ELb0ELb0EEEJNS5_IJNSA_ILi128EEESG_SG_EEENS5_IJNSR_IS1H_SC_EENSR_ISG_SC_EEEEEaSI_aSI_NS1C_6fusion15FusionCallbacksIS1G_NS1M_17LinearCombinationIaiaiLNS_15FloatRoundStyleE2EEES1I_S1L_JEEENS4_5SM1004TMEM4LOAD26SM100_TMEM_LOAD_32dp32b64xENS4_13SM90_TMA_LOADES19_NS4_39AutoVectorizingCopyWithAssumedAlignmentILi128EEENS4_14SM90_TMA_STOREES19_S1Y_S1Y_EEEvvEEEEvNT_6ParamsE)
	.align		4
        /*000c*/ 	.word	index@(__assertfail)
	.align		4
        /*0010*/ 	.word	0x00000000
	.align		4
        /*0014*/ 	.word	0xfffffffe
	.align		4
        /*0018*/ 	.word	0x00000000
	.align		4
        /*001c*/ 	.word	0xfffffffd
	.align		4
        /*0020*/ 	.word	0x00000000
	.align		4
        /*0024*/ 	.word	0xfffffffc


//--------------------- .nv.constant4             --------------------------
	.section	.nv.constant4,"a",@progbits
	.align	8
	.align		8
.nv.constant4:
        /*0000*/ 	.dword	__assertfail
	.align		8
        /*0008*/ 	.dword	__unnamed_1
	.align		8
        /*0010*/ 	.dword	__unnamed_2
	.align		8
        /*0018*/ 	.dword	_ZN40_INTERNAL_265fa8a6_4_k_cu_03e67c2e_331864cuda3std3__45__cpo5beginE
	.align		8
        /*0020*/ 	.dword	_ZN40_INTERNAL_265fa8a6_4_k_cu_03e67c2e_331864cuda3std3__45__cpo3endE
	.align		8
        /*0028*/ 	.dword	_ZN40_INTERNAL_265fa8a6_4_k_cu_03e67c2e_331864cuda3std3__45__cpo6cbeginE
	.align		8
        /*0030*/ 	.dword	_ZN40_INTERNAL_265fa8a6_4_k_cu_03e67c2e_331864cuda3std3__45__cpo4cendE
	.align		8
        /*0038*/ 	.dword	_ZN40_INTERNAL_265fa8a6_4_k_cu_03e67c2e_331864cuda3std3__442_GLOBAL__N__265fa8a6_4_k_cu_03e67c2e_331866ignoreE
	.align		8
        /*0040*/ 	.dword	_ZN40_INTERNAL_265fa8a6_4_k_cu_03e67c2e_331864cuda3std3__419piecewise_constructE
	.align		8
        /*0048*/ 	.dword	_ZN40_INTERNAL_265fa8a6_4_k_cu_03e67c2e_331864cuda3std3__48in_placeE
	.align		8
        /*0050*/ 	.dword	_ZN40_INTERNAL_265fa8a6_4_k_cu_03e67c2e_331864cuda3std6ranges3__45__cpo4swapE
	.align		8
        /*0058*/ 	.dword	_ZN40_INTERNAL_265fa8a6_4_k_cu_03e67c2e_331864cuda3std6ranges3__45__cpo9iter_moveE
	.align		8
        /*0060*/ 	.dword	_ZN40_INTERNAL_265fa8a6_4_k_cu_03e67c2e_331864cute7productE
	.align		8
        /*0068*/ 	.dword	_ZN40_INTERNAL_265fa8a6_4_k_cu_03e67c2e_331864cute1_E
	.align		8
        /*0070*/ 	.dword	$str$25
	.align		8
        /*0078*/ 	.dword	$str$26
	.align		8
        /*0080*/ 	.dword	$str$27
	.align		8
        /*0088*/ 	.dword	$str$28


//--------------------- .text._ZN7cutlass13device_kernelINS_4gemm6kernel13GemmUniversalIN4cute5tupleIJiiiiEEENS1_10collective13CollectiveMmaINS1_35MainloopSm100TmaUmmaWarpSpecializedILi20ELi2ELi4ENS5_IJNS4_1CILi2EEENSA_ILi1EEESC_EEEEENS5_IJNSA_ILi256EEENSA_ILi64EEESG_EEEaNS5_IJlSC_lEEEaSI_NS4_8TiledMMAINS4_8MMA_AtomIJNS4_21SM100_MMA_S8_2x1SM_SSIaaiLi256ELi64ELNS4_4UMMA5MajorE0ELSN_0ELNSM_8SaturateE0EEEEEENS4_6LayoutINS5_IJSC_SC_SC_EEENS5_IJNSA_ILi0EEEST_ST_EEEEENS5_IJNS4_10UnderscoreESW_SW_EEEEENS4_18SM100_TMA_2SM_LOADENS4_14ComposedLayoutINS4_7SwizzleILi2ELi4ELi3EEENS4_18smem_ptr_flag_bitsILi8EEENSR_INS5_IJNSA_ILi8EEESG_EEENS5_IJSG_SC_EEEEEEEvNS4_8identityESZ_S19_vS1A_EENS_8epilogue10collective18CollectiveEpilogueINS1C_23Sm100TmaWarpSpecializedILi1ELi1ELi64ELb0ELb0EEEJNS5_IJNSA_ILi128EEESG_SG_EEENS5_IJNSR_IS1H_SC_EENSR_ISG_SC_EEEEEaSI_aSI_NS1C_6fusion15FusionCallbacksIS1G_NS1M_17LinearCombinationIaiaiLNS_15FloatRoundStyleE2EEES1I_S1L_JEEENS4_5SM1004TMEM4LOAD26SM100_TMEM_LOAD_32dp32b64xENS4_13SM90_TMA_LOADES19_NS4_39AutoVectorizingCopyWithAssumedAlignmentILi128EEENS4_14SM90_TMA_STOREES19_S1Y_S1Y_EEEvvEEEEvNT_6ParamsE --------------------------
	.section	.text._ZN7cutlass13device_kernelINS_4gemm6kernel13GemmUniversalIN4cute5tupleIJiiiiEEENS1_10collective13CollectiveMmaINS1_35MainloopSm100TmaUmmaWarpSpecializedILi20ELi2ELi4ENS5_IJNS4_1CILi2EEENSA_ILi1EEESC_EEEEENS5_IJNSA_ILi256EEENSA_ILi64EEESG_EEEaNS5_IJlSC_lEEEaSI_NS4_8TiledMMAINS4_8MMA_AtomIJNS4_21SM100_MMA_S8_2x1SM_SSIaaiLi256ELi64ELNS4_4UMMA5MajorE0ELSN_0ELNSM_8SaturateE0EEEEEENS4_6LayoutINS5_IJSC_SC_SC_EEENS5_IJNSA_ILi0EEEST_ST_EEEEENS5_IJNS4_10UnderscoreESW_SW_EEEEENS4_18SM100_TMA_2SM_LOADENS4_14ComposedLayoutINS4_7SwizzleILi2ELi4ELi3EEENS4_18smem_ptr_flag_bitsILi8EEENSR_INS5_IJNSA_ILi8EEESG_EEENS5_IJSG_SC_EEEEEEEvNS4_8identityESZ_S19_vS1A_EENS_8epilogue10collective18CollectiveEpilogueINS1C_23Sm100TmaWarpSpecializedILi1ELi1ELi64ELb0ELb0EEEJNS5_IJNSA_ILi128EEESG_SG_EEENS5_IJNSR_IS1H_SC_EENSR_ISG_SC_EEEEEaSI_aSI_NS1C_6fusion15FusionCallbacksIS1G_NS1M_17LinearCombinationIaiaiLNS_15FloatRoundStyleE2EEES1I_S1L_JEEENS4_5SM1004TMEM4LOAD26SM100_TMEM_LOAD_32dp32b64xENS4_13SM90_TMA_LOADES19_NS4_39AutoVectorizingCopyWithAssumedAlignmentILi128EEENS4_14SM90_TMA_STOREES19_S1Y_S1Y_EEEvvEEEEvNT_6ParamsE,"ax",@progbits
	.align	128
.text._ZN7cutlass13device_kernelINS_4gemm6kernel13GemmUniversalIN4cute5tupleIJiiiiEEENS1_10collective13CollectiveMmaINS1_35MainloopSm100TmaUmmaWarpSpecializedILi20ELi2ELi4ENS5_IJNS4_1CILi2EEENSA_ILi1EEESC_EEEEENS5_IJNSA_ILi256EEENSA_ILi64EEESG_EEEaNS5_IJlSC_lEEEaSI_NS4_8TiledMMAINS4_8MMA_AtomIJNS4_21SM100_MMA_S8_2x1SM_SSIaaiLi256ELi64ELNS4_4UMMA5MajorE0ELSN_0ELNSM_8SaturateE0EEEEEENS4_6LayoutINS5_IJSC_SC_SC_EEENS5_IJNSA_ILi0EEEST_ST_EEEEENS5_IJNS4_10UnderscoreESW_SW_EEEEENS4_18SM100_TMA_2SM_LOADENS4_14ComposedLayoutINS4_7SwizzleILi2ELi4ELi3EEENS4_18smem_ptr_flag_bitsILi8EEENSR_INS5_IJNSA_ILi8EEESG_EEENS5_IJSG_SC_EEEEEEEvNS4_8identityESZ_S19_vS1A_EENS_8epilogue10collective18CollectiveEpilogueINS1C_23Sm100TmaWarpSpecializedILi1ELi1ELi64ELb0ELb0EEEJNS5_IJNSA_ILi128EEESG_SG_EEENS5_IJNSR_IS1H_SC_EENSR_ISG_SC_EEEEEaSI_aSI_NS1C_6fusion15FusionCallbacksIS1G_NS1M_17LinearCombinationIaiaiLNS_15FloatRoundStyleE2EEES1I_S1L_JEEENS4_5SM1004TMEM4LOAD26SM100_TMEM_LOAD_32dp32b64xENS4_13SM90_TMA_LOADES19_NS4_39AutoVectorizingCopyWithAssumedAlignmentILi128EEENS4_14SM90_TMA_STOREES19_S1Y_S1Y_EEEvvEEEEvNT_6ParamsE:
        .type           _ZN7cutlass13device_kernelINS_4gemm6kernel13GemmUniversalIN4cute5tupleIJiiiiEEENS1_10collective13CollectiveMmaINS1_35MainloopSm100TmaUmmaWarpSpecializedILi20ELi2ELi4ENS5_IJNS4_1CILi2EEENSA_ILi1EEESC_EEEEENS5_IJNSA_ILi256EEENSA_ILi64EEESG_EEEaNS5_IJlSC_lEEEaSI_NS4_8TiledMMAINS4_8MMA_AtomIJNS4_21SM100_MMA_S8_2x1SM_SSIaaiLi256ELi64ELNS4_4UMMA5MajorE0ELSN_0ELNSM_8SaturateE0EEEEEENS4_6LayoutINS5_IJSC_SC_SC_EEENS5_IJNSA_ILi0EEEST_ST_EEEEENS5_IJNS4_10UnderscoreESW_SW_EEEEENS4_18SM100_TMA_2SM_LOADENS4_14ComposedLayoutINS4_7SwizzleILi2ELi4ELi3EEENS4_18smem_ptr_flag_bitsILi8EEENSR_INS5_IJNSA_ILi8EEESG_EEENS5_IJSG_SC_EEEEEEEvNS4_8identityESZ_S19_vS1A_EENS_8epilogue10collective18CollectiveEpilogueINS1C_23Sm100TmaWarpSpecializedILi1ELi1ELi64ELb0ELb0EEEJNS5_IJNSA_ILi128EEESG_SG_EEENS5_IJNSR_IS1H_SC_EENSR_ISG_SC_EEEEEaSI_aSI_NS1C_6fusion15FusionCallbacksIS1G_NS1M_17LinearCombinationIaiaiLNS_15FloatRoundStyleE2EEES1I_S1L_JEEENS4_5SM1004TMEM4LOAD26SM100_TMEM_LOAD_32dp32b64xENS4_13SM90_TMA_LOADES19_NS4_39AutoVectorizingCopyWithAssumedAlignmentILi128EEENS4_14SM90_TMA_STOREES19_S1Y_S1Y_EEEvvEEEEvNT_6ParamsE,@function
        .size           _ZN7cutlass13device_kernelINS_4gemm6kernel13GemmUniversalIN4cute5tupleIJiiiiEEENS1_10collective13CollectiveMmaINS1_35MainloopSm100TmaUmmaWarpSpecializedILi20ELi2ELi4ENS5_IJNS4_1CILi2EEENSA_ILi1EEESC_EEEEENS5_IJNSA_ILi256EEENSA_ILi64EEESG_EEEaNS5_IJlSC_lEEEaSI_NS4_8TiledMMAINS4_8MMA_AtomIJNS4_21SM100_MMA_S8_2x1SM_SSIaaiLi256ELi64ELNS4_4UMMA5MajorE0ELSN_0ELNSM_8SaturateE0EEEEEENS4_6LayoutINS5_IJSC_SC_SC_EEENS5_IJNSA_ILi0EEEST_ST_EEEEENS5_IJNS4_10UnderscoreESW_SW_EEEEENS4_18SM100_TMA_2SM_LOADENS4_14ComposedLayoutINS4_7SwizzleILi2ELi4ELi3EEENS4_18smem_ptr_flag_bitsILi8EEENSR_INS5_IJNSA_ILi8EEESG_EEENS5_IJSG_SC_EEEEEEEvNS4_8identityESZ_S19_vS1A_EENS_8epilogue10collective18CollectiveEpilogueINS1C_23Sm100TmaWarpSpecializedILi1ELi1ELi64ELb0ELb0EEEJNS5_IJNSA_ILi128EEESG_SG_EEENS5_IJNSR_IS1H_SC_EENSR_ISG_SC_EEEEEaSI_aSI_NS1C_6fusion15FusionCallbacksIS1G_NS1M_17LinearCombinationIaiaiLNS_15FloatRoundStyleE2EEES1I_S1L_JEEENS4_5SM1004TMEM4LOAD26SM100_TMEM_LOAD_32dp32b64xENS4_13SM90_TMA_LOADES19_NS4_39AutoVectorizingCopyWithAssumedAlignmentILi128EEENS4_14SM90_TMA_STOREES19_S1Y_S1Y_EEEvvEEEEvNT_6ParamsE,(.L_x_198 - _ZN7cutlass13device_kernelINS_4gemm6kernel13GemmUniversalIN4cute5tupleIJiiiiEEENS1_10collective13CollectiveMmaINS1_35MainloopSm100TmaUmmaWarpSpecializedILi20ELi2ELi4ENS5_IJNS4_1CILi2EEENSA_ILi1EEESC_EEEEENS5_IJNSA_ILi256EEENSA_ILi64EEESG_EEEaNS5_IJlSC_lEEEaSI_NS4_8TiledMMAINS4_8MMA_AtomIJNS4_21SM100_MMA_S8_2x1SM_SSIaaiLi256ELi64ELNS4_4UMMA5MajorE0ELSN_0ELNSM_8SaturateE0EEEEEENS4_6LayoutINS5_IJSC_SC_SC_EEENS5_IJNSA_ILi0EEEST_ST_EEEEENS5_IJNS4_10UnderscoreESW_SW_EEEEENS4_18SM100_TMA_2SM_LOADENS4_14ComposedLayoutINS4_7SwizzleILi2ELi4ELi3EEENS4_18smem_ptr_flag_bitsILi8EEENSR_INS5_IJNSA_ILi8EEESG_EEENS5_IJSG_SC_EEEEEEEvNS4_8identityESZ_S19_vS1A_EENS_8epilogue10collective18CollectiveEpilogueINS1C_23Sm100TmaWarpSpecializedILi1ELi1ELi64ELb0ELb0EEEJNS5_IJNSA_ILi128EEESG_SG_EEENS5_IJNSR_IS1H_SC_EENSR_ISG_SC_EEEEEaSI_aSI_NS1C_6fusion15FusionCallbacksIS1G_NS1M_17LinearCombinationIaiaiLNS_15FloatRoundStyleE2EEES1I_S1L_JEEENS4_5SM1004TMEM4LOAD26SM100_TMEM_LOAD_32dp32b64xENS4_13SM90_TMA_LOADES19_NS4_39AutoVectorizingCopyWithAssumedAlignmentILi128EEENS4_14SM90_TMA_STOREES19_S1Y_S1Y_EEEvvEEEEvNT_6ParamsE)
        .other          _ZN7cutlass13device_kernelINS_4gemm6kernel13GemmUniversalIN4cute5tupleIJiiiiEEENS1_10collective13CollectiveMmaINS1_35MainloopSm100TmaUmmaWarpSpecializedILi20ELi2ELi4ENS5_IJNS4_1CILi2EEENSA_ILi1EEESC_EEEEENS5_IJNSA_ILi256EEENSA_ILi64EEESG_EEEaNS5_IJlSC_lEEEaSI_NS4_8TiledMMAINS4_8MMA_AtomIJNS4_21SM100_MMA_S8_2x1SM_SSIaaiLi256ELi64ELNS4_4UMMA5MajorE0ELSN_0ELNSM_8SaturateE0EEEEEENS4_6LayoutINS5_IJSC_SC_SC_EEENS5_IJNSA_ILi0EEEST_ST_EEEEENS5_IJNS4_10UnderscoreESW_SW_EEEEENS4_18SM100_TMA_2SM_LOADENS4_14ComposedLayoutINS4_7SwizzleILi2ELi4ELi3EEENS4_18smem_ptr_flag_bitsILi8EEENSR_INS5_IJNSA_ILi8EEESG_EEENS5_IJSG_SC_EEEEEEEvNS4_8identityESZ_S19_vS1A_EENS_8epilogue10collective18CollectiveEpilogueINS1C_23Sm100TmaWarpSpecializedILi1ELi1ELi64ELb0ELb0EEEJNS5_IJNSA_ILi128EEESG_SG_EEENS5_IJNSR_IS1H_SC_EENSR_ISG_SC_EEEEEaSI_aSI_NS1C_6fusion15FusionCallbacksIS1G_NS1M_17LinearCombinationIaiaiLNS_15FloatRoundStyleE2EEES1I_S1L_JEEENS4_5SM1004TMEM4LOAD26SM100_TMEM_LOAD_32dp32b64xENS4_13SM90_TMA_LOADES19_NS4_39AutoVectorizingCopyWithAssumedAlignmentILi128EEENS4_14SM90_TMA_STOREES19_S1Y_S1Y_EEEvvEEEEvNT_6ParamsE,@"STO_CUDA_ENTRY STV_DEFAULT"
_ZN7cutlass13device_kernelINS_4gemm6kernel13GemmUniversalIN4cute5tupleIJiiiiEEENS1_10collective13CollectiveMmaINS1_35MainloopSm100TmaUmmaWarpSpecializedILi20ELi2ELi4ENS5_IJNS4_1CILi2EEENSA_ILi1EEESC_EEEEENS5_IJNSA_ILi256EEENSA_ILi64EEESG_EEEaNS5_IJlSC_lEEEaSI_NS4_8TiledMMAINS4_8MMA_AtomIJNS4_21SM100_MMA_S8_2x1SM_SSIaaiLi256ELi64ELNS4_4UMMA5MajorE0ELSN_0ELNSM_8SaturateE0EEEEEENS4_6LayoutINS5_IJSC_SC_SC_EEENS5_IJNSA_ILi0EEEST_ST_EEEEENS5_IJNS4_10UnderscoreESW_SW_EEEEENS4_18SM100_TMA_2SM_LOADENS4_14ComposedLayoutINS4_7SwizzleILi2ELi4ELi3EEENS4_18smem_ptr_flag_bitsILi8EEENSR_INS5_IJNSA_ILi8EEESG_EEENS5_IJSG_SC_EEEEEEEvNS4_8identityESZ_S19_vS1A_EENS_8epilogue10collective18CollectiveEpilogueINS1C_23Sm100TmaWarpSpecializedILi1ELi1ELi64ELb0ELb0EEEJNS5_IJNSA_ILi128EEESG_SG_EEENS5_IJNSR_IS1H_SC_EENSR_ISG_SC_EEEEEaSI_aSI_NS1C_6fusion15FusionCallbacksIS1G_NS1M_17LinearCombinationIaiaiLNS_15FloatRoundStyleE2EEES1I_S1L_JEEENS4_5SM1004TMEM4LOAD26SM100_TMEM_LOAD_32dp32b64xENS4_13SM90_TMA_LOADES19_NS4_39AutoVectorizingCopyWithAssumedAlignmentILi128EEENS4_14SM90_TMA_STOREES19_S1Y_S1Y_EEEvvEEEEvNT_6ParamsE:
[----:B------:R-:W1:Y:S01]  /*0000*/  LDC R1, c[0x0][0x37c] ;  /* 0x0000df00ff017b82 */ /* 0x000e620000000800 */
[----:B------:R-:W2:Y:S01]  /*0010*/  S2R R175, SR_TID.X ;  /* 0x0000000000af7919 */ /* 0x000ea20000002100 */
[----:B------:R-:W3:Y:S06]  /*0020*/  LDCU.64 UR6, c[0x0][0x890] ;  /* 0x00011200ff0677ac */ /* 0x000eec0008000a00 */
[----:B------:R-:W4:Y:S01]  /*0030*/  S2UR UR37, SR_CgaCtaId ;  /* 0x00000000002579c3 */ /* 0x000f220000008800 */
[----:B------:R-:W-:Y:S02]  /*0040*/  PRMT R167, RZ, 0x7610, R167 ;  /* 0x00007610ffa77816 */ /* 0x000fe400000000a7 */
[----:B------:R-:W-:Y:S01]  /*0050*/  ELECT P1, URZ, PT ;  /* 0x0000000000ff782f */ /* 0x000fe20003820000 */
[----:B------:R-:W1:Y:S01]  /*0060*/  LDCU.64 UR40, c[0x0][0x358] ;  /* 0x00006b00ff2877ac */ /* 0x000e620008000a00 */
[----:B---3--:R-:W-:-:S04]  /*0070*/  UISETP.NE.U32.AND UP0, UPT, UR6, URZ, UPT ;  /* 0x000000ff0600728c */ /* 0x008fc8000bf05070 */
[----:B------:R-:W-:Y:S02]  /*0080*/  UISETP.NE.AND.EX UP0, UPT, UR7, URZ, UPT, UP0 ;  /* 0x000000ff0700728c */ /* 0x000fe4000bf05300 */
[----:B----4-:R-:W-:Y:S02]  /*0090*/  ULOP3.LUT UR5, UR37, 0x1, URZ, 0xc0, !UPT ;  /* 0x0000000125057892 */ /* 0x010fe4000f8ec0ff */
[----:B------:R-:W-:Y:S01]  /*00a0*/  ULOP3.LUT UR4, UR37, 0x1, URZ, 0x3c, !UPT ;  /* 0x0000000125047892 */ /* 0x000fe2000f8e3cff */
[----:B--2---:R-:W-:-:S05]  /*00b0*/  SHF.R.U32.HI R180, RZ, 0x5, R175 ;  /* 0x00000005ffb47819 */ /* 0x004fca00000116af */
[----:B------:R-:W2:Y:S02]  /*00c0*/  SHFL.IDX PT, R0, R180, RZ, 0x1f ;  /* 0x00001fffb4007589 */ /* 0x000ea400000e0000 */
[----:B--2---:R-:W-:Y:S01]  /*00d0*/  R2UR UR10, R0 ;  /* 0x00000000000a72ca */ /* 0x004fe200000e0000 */
[----:B-1----:R-:W-:-:S14]  /*00e0*/  BRA.U UP0, `(.L_x_0) ;  /* 0x00000001002c7547 */ /* 0x002fdc000b800000 */
[----:B------:R-:W1:Y:S02]  /*00f0*/  LDCU.64 UR8, c[0x0][0x888] ;  /* 0x00011100ff0877ac */ /* 0x000e640008000a00 */
[----:B-1----:R-:W-:-:S04]  /*0100*/  UISETP.NE.U32.AND UP0, UPT, UR8, URZ, UPT ;  /* 0x000000ff0800728c */ /* 0x002fc8000bf05070 */
[----:B------:R-:W-:-:S09]  /*0110*/  UISETP.NE.AND.EX UP0, UPT, UR9, URZ, UPT, UP0 ;  /* 0x000000ff0900728c */ /* 0x000fd2000bf05300 */
[----:B------:R-:W-:Y:S05]  /*0120*/  BRA.U !UP0, `(.L_x_1) ;  /* 0x0000000108107547 */ /* 0x000fea000b800000 */
[----:B------:R-:W1:Y:S02]  /*0130*/  LDC.64 R80, c[0x0][0x888] ;  /* 0x00022200ff507b82 */ /* 0x000e640000000a00 */
[----:B-1----:R1:W5:Y:S01]  /*0140*/  LDG.E R80, desc[UR40][R80.64] ;  /* 0x0000002850507981 */ /* 0x002362000c1e1900 */
[----:B------:R-:W-:Y:S01]  /*0150*/  HFMA2 R167, -RZ, RZ, 0, 5.9604644775390625e-08 ;  /* 0x00000001ffa77431 */ /* 0x000fe200000001ff */
[----:B------:R-:W-:Y:S05]  /*0160*/  BRA `(.L_x_0) ;  /* 0x00000000000c7947 */ /* 0x000fea0003800000 */
.L_x_1:
[----:B------:R-:W1:Y:S01]  /*0170*/  LDCU UR8, c[0x0][0x880] ;  /* 0x00011000ff0877ac */ /* 0x000e620008000800 */
[----:B------:R-:W-:Y:S01]  /*0180*/  HFMA2 R167, -RZ, RZ, 0, 5.9604644775390625e-08 ;  /* 0x00000001ffa77431 */ /* 0x000fe200000001ff */
[----:B-1----:R-:W-:-:S07]  /*0190*/  MOV R80, UR8 ;  /* 0x0000000800507c02 */ /* 0x002fce0008000f00 */
.L_x_0:
[----:B------:R-:W2:Y:S02]  /*01a0*/  LDCU.64 UR8, c[0x0][0x8b0] ;  /* 0x00011600ff0877ac */ /* 0x000ea40008000a00 */
[----:B--2---:R-:W-:-:S04]  /*01b0*/  UISETP.NE.U32.AND UP0, UPT, UR8, URZ, UPT ;  /* 0x000000ff0800728c */ /* 0x004fc8000bf05070 */
[----:B------:R-:W-:-:S09]  /*01c0*/  UISETP.NE.AND.EX UP0, UPT, UR9, URZ, UPT, UP0 ;  /* 0x000000ff0900728c */ /* 0x000fd2000bf05300 */
[----:B------:R-:W-:Y:S05]  /*01d0*/  BRA.U UP0, `(.L_x_2) ;  /* 0x0000000100247547 */ /* 0x000fea000b800000 */
[----:B------:R-:W2:Y:S02]  /*01e0*/  LDCU.64 UR8, c[0x0][0x8a8] ;  /* 0x00011500ff0877ac */ /* 0x000ea40008000a00 */
[----:B--2---:R-:W-:-:S04]  /*01f0*/  UISETP.NE.U32.AND UP0, UPT, UR8, URZ, UPT ;  /* 0x000000ff0800728c */ /* 0x004fc8000bf05070 */
[----:B------:R-:W-:-:S09]  /*0200*/  UISETP.NE.AND.EX UP0, UPT, UR9, URZ, UPT, UP0 ;  /* 0x000000ff0900728c */ /* 0x000fd2000bf05300 */
[----:B------:R-:W-:Y:S05]  /*0210*/  BRA.U !UP0, `(.L_x_3) ;  /* 0x00000001080c7547 */ /* 0x000fea000b800000 */
[----:B------:R-:W2:Y:S02]  /*0220*/  LDC.64 R78, c[0x0][0x8a8] ;  /* 0x00022a00ff4e7b82 */ /* 0x000ea40000000a00 */
[----:B--2---:R2:W5:Y:S01]  /*0230*/  LDG.E R78, desc[UR40][R78.64] ;  /* 0x000000284e4e7981 */ /* 0x004562000c1e1900 */
[----:B------:R-:W-:Y:S05]  /*0240*/  BRA `(.L_x_2) ;  /* 0x0000000000087947 */ /* 0x000fea0003800000 */
.L_x_3:
[----:B------:R-:W2:Y:S02]  /*0250*/  LDCU UR8, c[0x0][0x8a0] ;  /* 0x00011400ff0877ac */ /* 0x000ea40008000800 */
[----:B--2---:R-:W-:Y:S02]  /*0260*/  MOV R78, UR8 ;  /* 0x00000008004e7c02 */ /* 0x004fe40008000f00 */
.L_x_2:
[----:B------:R-:W-:Y:S01]  /*0270*/  IMAD.U32 R0, RZ, RZ, UR10 ;  /* 0x0000000aff007e24 */ /* 0x000fe2000f8e00ff */
[----:B------:R-:W-:Y:S04]  /*0280*/  BSSY.RECONVERGENT B0, `(.L_x_4) ;  /* 0x000000c000007945 */ /* 0x000fe80003800200 */
[C---:B------:R-:W-:Y:S02]  /*0290*/  ISETP.NE.OR P2, PT, R0.reuse, 0x1, !P1 ;  /* 0x000000010000780c */ /* 0x040fe40004f45670 */
[----:B------:R-:W-:-:S11]  /*02a0*/  ISETP.NE.OR P0, PT, R0, 0x3, !P1 ;  /* 0x000000030000780c */ /* 0x000fd60004f05670 */
[----:B------:R-:W-:Y:S05]  /*02b0*/  @P2 BRA `(.L_x_5) ;  /* 0x0000000000202947 */ /* 0x000fea0003800000 */
[----:B------:R-:W3:Y:S02]  /*02c0*/  LDCU.64 UR8, c[0x0][0x348] ;  /* 0x00006900ff0877ac */ /* 0x000ee40008000a00 */
[----:B---3--:R-:W-:Y:S02]  /*02d0*/  UIADD3 UR12, UP1, UPT, UR8, 0x80, URZ ;  /* 0x00000080080c7890 */ /* 0x008fe4000ff3e0ff */
[----:B------:R-:W-:Y:S02]  /*02e0*/  UIADD3 UR8, UP0, UPT, UR8, 0x180, URZ ;  /* 0x0000018008087890 */ /* 0x000fe4000ff1e0ff */
[----:B------:R-:W-:Y:S02]  /*02f0*/  UIADD3.X UR13, UPT, UPT, URZ, UR9, URZ, UP1, !UPT ;  /* 0x00000009ff0d7290 */ /* 0x000fe40008ffe4ff */
[----:B------:R-:W-:-:S07]  /*0300*/  UIADD3.X UR9, UPT, UPT, URZ, UR9, URZ, UP0, !UPT ;  /* 0x00000009ff097290 */ /* 0x000fce00087fe4ff */
[----:B------:R3:W-:Y:S02]  /*0310*/  UTMACCTL.PF [UR12] ;  /* 0x000000000c0079b9 */ /* 0x0007e40008040000 */
[----:B------:R3:W-:Y:S02]  /*0320*/  UTMACCTL.PF [UR8] ;  /* 0x00000000080079b9 */ /* 0x0007e40008040000 */
[----:B---3--:R-:W-:Y:S01]  /*0330*/  NOP ;  /* 0x0000000000007918 */ /* 0x008fe20000000000 */
.L_x_5:
[----:B------:R-:W-:Y:S05]  /*0340*/  BSYNC.RECONVERGENT B0 ;  /* 0x0000000000007941 */ /* 0x000fea0003800200 */
.L_x_4:
[----:B------:R-:W-:Y:S04]  /*0350*/  BSSY.RECONVERGENT B0, `(.L_x_6) ;  /* 0x000000a000007945 */ /* 0x000fe80003800200 */
        /* <DEDUP_REMOVED lines=9> */
.L_x_7:
[----:B------:R-:W-:Y:S05]  /*03f0*/  BSYNC.RECONVERGENT B0 ;  /* 0x0000000000007941 */ /* 0x000fea0003800200 */
.L_x_6:
[----:B------:R-:W3:Y:S01]  /*0400*/  LDCU.64 UR8, c[0x0][0x888] ;  /* 0x00011100ff0877ac */ /* 0x000ee20008000a00 */
[----:B------:R-:W-:Y:S02]  /*0410*/  UISETP.EQ.U32.AND UP1, UPT, UR6, URZ, UPT ;  /* 0x000000ff0600728c */ /* 0x000fe4000bf22070 */
[----:B------:R-:W-:Y:S02]  /*0420*/  UPLOP3.LUT UP5, UPT, UPT, UPT, UPT, 0x80, 0x8 ;  /* 0x000000000008789c */ /* 0x000fe40003faf070 */
[----:B---3--:R-:W-:-:S04]  /*0430*/  UISETP.NE.U32.AND UP0, UPT, UR8, URZ, UPT ;  /* 0x000000ff0800728c */ /* 0x008fc8000bf05070 */
[----:B------:R-:W-:-:S04]  /*0440*/  UISETP.NE.AND.EX UP0, UPT, UR9, URZ, UPT, UP0 ;  /* 0x000000ff0900728c */ /* 0x000fc8000bf05300 */
[----:B------:R-:W-:-:S04]  /*0450*/  UISETP.EQ.OR.EX UP2, UPT, UR7, URZ, !UP0, UP1 ;  /* 0x000000ff0700728c */ /* 0x000fc8000c742710 */
[----:B------:R-:W-:-:S05]  /*0460*/  UP2UR UR44, UPR, URZ, 0x4 ;  /* 0x00000004ff2c7883 */ /* 0x000fca0008000000 */
[----:B------:R-:W-:Y:S07]  /*0470*/  BRA.U !UP2, `(.L_x_8) ;  /* 0x000000010a207547 */ /* 0x000fee000b800000 */
[----:B-----5:R-:W-:Y:S01]  /*0480*/  R2UR UR8, R80 ;  /* 0x00000000500872ca */ /* 0x020fe200000e0000 */
[----:B------:R-:W-:Y:S02]  /*0490*/  UISETP.NE.U32.AND UP2, UPT, UR6, URZ, UPT ;  /* 0x000000ff0600728c */ /* 0x000fe4000bf45070 */
[----:B------:R-:W-:Y:S02]  /*04a0*/  USEL UR6, URZ, 0xffffffff, UP0 ;  /* 0xffffffffff067887 */ /* 0x000fe40008000000 */
[----:B------:R-:W-:-:S08]  /*04b0*/  UISETP.NE.AND.EX UP2, UPT, UR7, URZ, UPT, UP2 ;  /* 0x000000ff0700728c */ /* 0x000fd0000bf45320 */
[----:B------:R-:W-:-:S04]  /*04c0*/  UISETP.NE.AND UP1, UPT, UR8, URZ, UPT ;  /* 0x000000ff0800728c */ /* 0x000fc8000bf25270 */
[----:B------:R-:W-:-:S04]  /*04d0*/  @!UP2 USEL UR6, URZ, 0xffffffff, UP1 ;  /* 0xffffffffff06a887 */ /* 0x000fc80008800000 */
[----:B------:R-:W-:-:S04]  /*04e0*/  ULOP3.LUT UR6, UR6, 0x1, URZ, 0xc0, !UPT ;  /* 0x0000000106067892 */ /* 0x000fc8000f8ec0ff */
[----:B------:R-:W-:-:S11]  /*04f0*/  UISETP.NE.U32.AND UP5, UPT, UR6, 0x1, UPT ;  /* 0x000000010600788c */ /* 0x000fd6000bfa5070 */
.L_x_8:
[----:B------:R-:W3:Y:S01]  /*0500*/  SHFL.IDX PT, R0, R180, RZ, 0x1f ;  /* 0x00001fffb4007589 */ /* 0x000ee200000e0000 */
[----:B------:R-:W-:-:S04]  /*0510*/  UISETP.NE.AND UP1, UPT, UR10, 0x2, UPT ;  /* 0x000000020a00788c */ /* 0x000fc8000bf25270 */
[----:B------:R-:W-:Y:S02]  /*0520*/  UISETP.EQ.AND UP2, UPT, UR5, URZ, !UP1 ;  /* 0x000000ff0500728c */ /* 0x000fe4000cf42270 */
[----:B------:R-:W-:-:S04]  /*0530*/  USEL UR7, URZ, 0x1, UP1 ;  /* 0x00000001ff077887 */ /* 0x000fc80008800000 */
[----:B------:R-:W-:Y:S02]  /*0540*/  PLOP3.LUT P5, PT, P1, PT, UP2, 0x80, 0x8 ;  /* 0x000000000008781c */ /* 0x000fe40000faf028 */
[----:B---3--:R-:W-:-:S13]  /*0550*/  ISETP.NE.AND P0, PT, R0, RZ, PT ;  /* 0x000000ff0000720c */ /* 0x008fda0003f05270 */
[----:B------:R-:W-:Y:S05]  /*0560*/  @P0 BRA `(.L_x_9) ;  /* 0x0000000000d00947 */ /* 0x000fea0003800000 */
[----:B------:R-:W-:Y:S01]  /*0570*/  ELECT P0, URZ, PT ;  /* 0x0000000000ff782f */ /* 0x000fe20003800000 */
[----:B------:R-:W-:-:S12]  /*0580*/  BSSY.RECONVERGENT B0, `(.L_x_9) ;  /* 0x0000032000007945 */ /* 0x000fd80003800200 */
[----:B------:R-:W-:Y:S05]  /*0590*/  @!P0 BRA `(.L_x_10) ;  /* 0x0000000000c08947 */ /* 0x000fea0003800000 */
[----:B------:R-:W-:Y:S01]  /*05a0*/  UMOV UR8, 0x400 ;  /* 0x0000040000087882 */ /* 0x000fe20000000000 */
[----:B------:R-:W-:Y:S01]  /*05b0*/  UMOV UR6, 0x1 ;  /* 0x0000000100067882 */ /* 0x000fe20000000000 */
[----:B------:R-:W-:Y:S02]  /*05c0*/  ULEA UR8, UR37, UR8, 0x18 ;  /* 0x0000000825087291 */ /* 0x000fe4000f8ec0ff */
[----:B------:R-:W-:-:S04]  /*05d0*/  UIADD3 UR12, UPT, UPT, -UR6, 0x100000, URZ ;  /* 0x00100000060c7890 */ /* 0x000fc8000fffe1ff */
[----:B------:R-:W-:Y:S02]  /*05e0*/  USHF.L.U32 UR13, UR12, 0xb, URZ ;  /* 0x0000000b0c0d7899 */ /* 0x000fe400080006ff */
[----:B------:R-:W-:Y:S01]  /*05f0*/  USHF.L.U32 UR12, UR12, 0x1, URZ ;  /* 0x000000010c0c7899 */ /* 0x000fe200080006ff */
[----:B------:R-:W3:Y:S11]  /*0600*/  FENCE.VIEW.ASYNC.S ;  /* 0x00000000000073c6 */ /* 0x000ef60000000000 */
[----:B---3--:R3:W4:Y:S01]  /*0610*/  SYNCS.EXCH.64 URZ, [UR8], UR12 ;  /* 0x0000000c08ff75b2 */ /* 0x0087220008000100 */
[----:B------:R3:W1:Y:S01]  /*0620*/  SYNCS.EXCH.64 URZ, [UR8+0xa0], UR12 ;  /* 0x0000a00c08ff75b2 */ /* 0x0006620008000100 */
        /* <DEDUP_REMOVED lines=37> */
[----:B------:R3:W1:Y:S02]  /*0880*/  SYNCS.EXCH.64 URZ, [UR8+0x138], UR12 ;  /* 0x0001380c08ff75b2 */ /* 0x0006640008000100 */
[----:B---34-:R-:W-:Y:S01]  /*0890*/  NOP ;  /* 0x0000000000007918 */ /* 0x018fe20000000000 */
.L_x_10:
[----:B------:R-:W-:Y:S05]  /*08a0*/  BSYNC.RECONVERGENT B0 ;  /* 0x0000000000007941 */ /* 0x000fea0003800200 */
.L_x_9:
[----:B------:R-:W3:Y:S01]  /*08b0*/  SHFL.IDX PT, R0, R180, RZ, 0x1f ;  /* 0x00001fffb4007589 */ /* 0x000ee200000e0000 */
[----:B------:R-:W-:Y:S01]  /*08c0*/  NOP ;  /* 0x0000000000007918 */ /* 0x000fe20000000000 */
[----:B---3--:R-:W-:-:S13]  /*08d0*/  ISETP.NE.AND P0, PT, R0, 0x1, PT ;  /* 0x000000010000780c */ /* 0x008fda0003f05270 */
[----:B------:R-:W-:Y:S05]  /*08e0*/  @P0 BRA `(.L_x_11) ;  /* 0x00000000003c0947 */ /* 0x000fea0003800000 */
[----:B------:R-:W-:Y:S01]  /*08f0*/  UMOV UR9, 0x400 ;  /* 0x0000040000097882 */ /* 0x000fe20000000000 */
[----:B------:R-:W-:Y:S01]  /*0900*/  UMOV UR8, 0x20 ;  /* 0x0000002000087882 */ /* 0x000fe20000000000 */
[----:B------:R-:W-:Y:S01]  /*0910*/  UMOV UR6, 0x80 ;  /* 0x0000008000067882 */ /* 0x000fe20000000000 */
[----:B------:R-:W-:Y:S02]  /*0920*/  ULEA UR9, UR37, UR9, 0x18 ;  /* 0x0000000925097291 */ /* 0x000fe4000f8ec0ff */
[----:B------:R-:W-:-:S04]  /*0930*/  UIADD3 UR12, UPT, UPT, -UR8, 0x100000, URZ ;  /* 0x00100000080c7890 */ /* 0x000fc8000fffe1ff */
[----:B------:R-:W-:Y:S02]  /*0940*/  USHF.L.U32 UR13, UR12, 0xb, URZ ;  /* 0x0000000b0c0d7899 */ /* 0x000fe400080006ff */
[----:B------:R-:W-:Y:S02]  /*0950*/  USHF.L.U32 UR12, UR12, 0x1, URZ ;  /* 0x000000010c0c7899 */ /* 0x000fe400080006ff */
[----:B------:R-:W-:-:S04]  /*0960*/  UIADD3 UR14, UPT, UPT, -UR6, 0x100000, URZ ;  /* 0x00100000060e7890 */ /* 0x000fc8000fffe1ff */
[----:B------:R-:W-:Y:S02]  /*0970*/  USHF.L.U32 UR15, UR14, 0xb, URZ ;  /* 0x0000000b0e0f7899 */ /* 0x000fe400080006ff */
[----:B------:R-:W-:Y:S01]  /*0980*/  USHF.L.U32 UR14, UR14, 0x1, URZ ;  /* 0x000000010e0e7899 */ /* 0x000fe200080006ff */
[----:B------:R-:W-:Y:S01]  /*0990*/  ELECT P0, URZ, PT ;  /* 0x0000000000ff782f */ /* 0x000fe20003800000 */
[----:B------:R-:W3:Y:S02]  /*09a0*/  FENCE.VIEW.ASYNC.S ;  /* 0x00000000000073c6 */ /* 0x000ee40000000000 */
[----:B---3--:R3:W4:Y:S08]  /*09b0*/  SYNCS.EXCH.64 URZ, [UR9+0x140], UR12 ;  /* 0x0001400c09ff75b2 */ /* 0x0087300008000100 */
[----:B------:R3:W1:Y:S01]  /*09c0*/  SYNCS.EXCH.64 URZ, [UR9+0x148], UR14 ;  /* 0x0001480e09ff75b2 */ /* 0x0006620008000100 */
[----:B------:R-:W-:Y:S01]  /*09d0*/  NOP ;  /* 0x0000000000007918 */ /* 0x000fe20000000000 */
.L_x_11:
[----:B------:R-:W2:Y:S01]  /*09e0*/  SHFL.IDX PT, R0, R180, RZ, 0x1f ;  /* 0x00001fffb4007589 */ /* 0x000ea200000e0000 */
[----:B------:R-:W-:Y:S01]  /*09f0*/  NOP ;  /* 0x0000000000007918 */ /* 0x000fe20000000000 */
[----:B--2---:R-:W-:-:S13]  /*0a00*/  ISETP.NE.AND P0, PT, R0, 0x3, PT ;  /* 0x000000030000780c */ /* 0x004fda0003f05270 */
[----:B------:R-:W-:Y:S05]  /*0a10*/  @P0 BRA `(.L_x_12) ;  /* 0x00000000002c0947 */ /* 0x000fea0003800000 */
[----:B------:R-:W-:Y:S01]  /*0a20*/  UMOV UR8, 0x400 ;  /* 0x0000040000087882 */ /* 0x000fe20000000000 */
[----:B------:R-:W-:Y:S01]  /*0a30*/  UMOV UR6, 0x20 ;  /* 0x0000002000067882 */ /* 0x000fe20000000000 */
[----:B------:R-:W-:Y:S02]  /*0a40*/  ULEA UR8, UR37, UR8, 0x18 ;  /* 0x0000000825087291 */ /* 0x000fe4000f8ec0ff */
[----:B---3--:R-:W-:-:S04]  /*0a50*/  UIADD3 UR12, UPT, UPT, -UR6, 0x100000, URZ ;  /* 0x00100000060c7890 */ /* 0x008fc8000fffe1ff */
[----:B------:R-:W-:Y:S02]  /*0a60*/  USHF.L.U32 UR13, UR12, 0xb, URZ ;  /* 0x0000000b0c0d7899 */ /* 0x000fe400080006ff */
[----:B------:R-:W-:Y:S01]  /*0a70*/  USHF.L.U32 UR12, UR12, 0x1, URZ ;  /* 0x000000010c0c7899 */ /* 0x000fe200080006ff */
[----:B------:R-:W-:Y:S01]  /*0a80*/  ELECT P0, URZ, PT ;  /* 0x0000000000ff782f */ /* 0x000fe20003800000 */
[----:B------:R-:W2:Y:S10]  /*0a90*/  FENCE.VIEW.ASYNC.S ;  /* 0x00000000000073c6 */ /* 0x000eb40000000000 */
[----:B--2---:R2:W3:Y:S01]  /*0aa0*/  SYNCS.EXCH.64 URZ, [UR8+0x150], UR12 ;  /* 0x0001500c08ff75b2 */ /* 0x0044e20008000100 */
[----:B------:R2:W1:Y:S01]  /*0ab0*/  SYNCS.EXCH.64 URZ, [UR8+0x158], UR12 ;  /* 0x0001580c08ff75b2 */ /* 0x0004620008000100 */
[----:B------:R-:W-:Y:S01]  /*0ac0*/  NOP ;  /* 0x0000000000007918 */ /* 0x000fe20000000000 */
.L_x_12:
[----:B------:R-:W4:Y:S01]  /*0ad0*/  SHFL.IDX PT, R0, R180, RZ, 0x1f ;  /* 0x00001fffb4007589 */ /* 0x000f2200000e0000 */
[----:B------:R-:W-:Y:S01]  /*0ae0*/  NOP ;  /* 0x0000000000007918 */ /* 0x000fe20000000000 */
[----:B----4-:R-:W-:-:S13]  /*0af0*/  ISETP.NE.AND P0, PT, R0, 0x4, PT ;  /* 0x000000040000780c */ /* 0x010fda0003f05270 */
[----:B------:R-:W-:Y:S05]  /*0b00*/  @P0 BRA `(.L_x_13) ;  /* 0x0000000000480947 */ /* 0x000fea0003800000 */
[----:B---3--:R-:W-:Y:S01]  /*0b10*/  UMOV UR9, 0x1e0 ;  /* 0x000001e000097882 */ /* 0x008fe20000000000 */
[----:B--2---:R-:W-:Y:S01]  /*0b20*/  UMOV UR8, 0x400 ;  /* 0x0000040000087882 */ /* 0x004fe20000000000 */
[----:B------:R-:W-:Y:S01]  /*0b30*/  USEL UR9, UR9, 0x1a0, UP5 ;  /* 0x000001a009097887 */ /* 0x000fe2000a800000 */
        /* <DEDUP_REMOVED lines=9> */
[----:B------:R-:W2:Y:S02]  /*0bd0*/  FENCE.VIEW.ASYNC.S ;  /* 0x00000000000073c6 */ /* 0x000ea40000000000 */
[----:B--2---:R4:W2:Y:S08]  /*0be0*/  SYNCS.EXCH.64 URZ, [UR8+0x160], UR12 ;  /* 0x0001600c08ff75b2 */ /* 0x0048b00008000100 */
[----:B------:R4:W3:Y:S01]  /*0bf0*/  SYNCS.EXCH.64 URZ, [UR8+0x170], UR14 ;  /* 0x0001700e08ff75b2 */ /* 0x0008e20008000100 */
[----:B------:R4:W1:Y:S01]  /*0c00*/  SYNCS.EXCH.64 URZ, [UR8+0x168], UR12 ;  /* 0x0001680c08ff75b2 */ /* 0x0008620008000100 */
[----:B------:R4:W1:Y:S02]  /*0c10*/  SYNCS.EXCH.64 URZ, [UR8+0x178], UR14 ;  /* 0x0001780e08ff75b2 */ /* 0x0008640008000100 */
[----:B----4-:R-:W-:Y:S01]  /*0c20*/  NOP ;  /* 0x0000000000007918 */ /* 0x010fe20000000000 */
.L_x_13:
[----:B------:R-:W4:Y:S01]  /*0c30*/  SHFL.IDX PT, R0, R180, RZ, 0x1f ;  /* 0x00001fffb4007589 */ /* 0x000f2200000e0000 */
[----:B------:R-:W-:Y:S01]  /*0c40*/  NOP ;  /* 0x0000000000007918 */ /* 0x000fe20000000000 */
[----:B----4-:R-:W-:-:S13]  /*0c50*/  ISETP.NE.AND P0, PT, R0, 0x5, PT ;  /* 0x000000050000780c */ /* 0x010fda0003f05270 */
[----:B------:R-:W-:Y:S05]  /*0c60*/  @P0 BRA `(.L_x_14) ;  /* 0x0000000000540947 */ /* 0x000fea0003800000 */
[----:B---3--:R-:W-:Y:S01]  /*0c70*/  UMOV UR9, 0x400 ;  /* 0x0000040000097882 */ /* 0x008fe20000000000 */
[----:B--2---:R-:W-:Y:S01]  /*0c80*/  UMOV UR8, 0x1 ;  /* 0x0000000100087882 */ /* 0x004fe20000000000 */
        /* <DEDUP_REMOVED lines=13> */
[----:B------:R4:W1:Y:S01]  /*0d60*/  SYNCS.EXCH.64 URZ, [UR9+0x1a8], UR14 ;  /* 0x0001a80e09ff75b2 */ /* 0x0008620008000100 */
[----:B------:R4:W1:Y:S01]  /*0d70*/  SYNCS.EXCH.64 URZ, [UR9+0x190], UR12 ;  /* 0x0001900c09ff75b2 */ /* 0x0008620008000100 */
[----:B------:R4:W1:Y:S01]  /*0d80*/  SYNCS.EXCH.64 URZ, [UR9+0x1b0], UR14 ;  /* 0x0001b00e09ff75b2 */ /* 0x0008620008000100 */
[----:B------:R4:W1:Y:S01]  /*0d90*/  SYNCS.EXCH.64 URZ, [UR9+0x198], UR12 ;  /* 0x0001980c09ff75b2 */ /* 0x0008620008000100 */
[----:B------:R4:W1:Y:S02]  /*0da0*/  SYNCS.EXCH.64 URZ, [UR9+0x1b8], UR14 ;  /* 0x0001b80e09ff75b2 */ /* 0x0008640008000100 */
[----:B----4-:R-:W-:Y:S01]  /*0db0*/  NOP ;  /* 0x0000000000007918 */ /* 0x010fe20000000000 */
.L_x_14:
[----:B------:R-:W4:Y:S01]  /*0dc0*/  SHFL.IDX PT, R0, R180, RZ, 0x1f ;  /* 0x00001fffb4007589 */ /* 0x000f2200000e0000 */
[----:B------:R-:W-:Y:S01]  /*0dd0*/  ISETP.NE.OR P1, PT, RZ, UR10, !P1 ;  /* 0x0000000aff007c0c */ /* 0x000fe2000cf25670 */
[----:B------:R-:W-:Y:S01]  /*0de0*/  NOP ;  /* 0x0000000000007918 */ /* 0x000fe20000000000 */
[----:B----4-:R-:W-:-:S13]  /*0df0*/  ISETP.NE.AND P0, PT, R0, 0x3, PT ;  /* 0x000000030000780c */ /* 0x010fda0003f05270 */
[----:B------:R-:W-:Y:S05]  /*0e00*/  @P0 BRA `(.L_x_15) ;  /* 0x0000000000340947 */ /* 0x000fea0003800000 */
[----:B--2---:R-:W-:Y:S01]  /*0e10*/  UMOV UR8, 0x400 ;  /* 0x0000040000087882 */ /* 0x004fe20000000000 */
[----:B------:R-:W-:Y:S01]  /*0e20*/  UMOV UR6, 0x20 ;  /* 0x0000002000067882 */ /* 0x000fe20000000000 */
[----:B------:R-:W-:Y:S02]  /*0e30*/  ULEA UR8, UR37, UR8, 0x18 ;  /* 0x0000000825087291 */ /* 0x000fe4000f8ec0ff */
[----:B---3--:R-:W-:-:S04]  /*0e40*/  UIADD3 UR12, UPT, UPT, -UR6, 0x100000, URZ ;  /* 0x00100000060c7890 */ /* 0x008fc8000fffe1ff */
[----:B------:R-:W-:Y:S02]  /*0e50*/  USHF.L.U32 UR13, UR12, 0xb, URZ ;  /* 0x0000000b0c0d7899 */ /* 0x000fe400080006ff */
[----:B------:R-:W-:Y:S01]  /*0e60*/  USHF.L.U32 UR12, UR12, 0x1, URZ ;  /* 0x000000010c0c7899 */ /* 0x000fe200080006ff */
[----:B------:R-:W-:Y:S01]  /*0e70*/  ELECT P0, URZ, PT ;  /* 0x0000000000ff782f */ /* 0x000fe20003800000 */
[----:B------:R-:W2:Y:S10]  /*0e80*/  FENCE.VIEW.ASYNC.S ;  /* 0x00000000000073c6 */ /* 0x000eb40000000000 */
[----:B--2---:R4:W2:Y:S01]  /*0e90*/  SYNCS.EXCH.64 URZ, [UR8+0x1c0], UR12 ;  /* 0x0001c00c08ff75b2 */ /* 0x0048a20008000100 */
[----:B------:R4:W3:Y:S01]  /*0ea0*/  SYNCS.EXCH.64 URZ, [UR8+0x1d0], UR12 ;  /* 0x0001d00c08ff75b2 */ /* 0x0008e20008000100 */
[----:B------:R4:W1:Y:S01]  /*0eb0*/  SYNCS.EXCH.64 URZ, [UR8+0x1c8], UR12 ;  /* 0x0001c80c08ff75b2 */ /* 0x0008620008000100 */
[----:B------:R4:W1:Y:S02]  /*0ec0*/  SYNCS.EXCH.64 URZ, [UR8+0x1d8], UR12 ;  /* 0x0001d80c08ff75b2 */ /* 0x0008640008000100 */
[----:B----4-:R-:W-:Y:S01]  /*0ed0*/  NOP ;  /* 0x0000000000007918 */ /* 0x010fe20000000000 */
.L_x_15:
[----:B------:R-:W-:Y:S01]  /*0ee0*/  VOTEU.ALL UP1, P1 ;  /* 0x0000000000ff7886 */ /* 0x000fe20000820000 */
[----:B--2---:R-:W2:Y:S01]  /*0ef0*/  LDCU UR8, c[0x0][0x36c] ;  /* 0x00006d80ff0877ac */ /* 0x004ea20008000800 */
[----:B------:R-:W-:Y:S01]  /*0f00*/  NOP ;  /* 0x0000000000007918 */ /* 0x000fe20000000000 */
[----:B------:R-:W-:Y:S01]  /*0f10*/  LOP3.LUT R10, R175, 0x1f, RZ, 0xc0, !PT ;  /* 0x0000001faf0a7812 */ /* 0x000fe200078ec0ff */
[----:B---3--:R-:W-:Y:S01]  /*0f20*/  UMOV UR12, 0x20 ;  /* 0x00000020000c7882 */ /* 0x008fe20000000000 */
[----:B------:R-:W-:Y:S01]  /*0f30*/  @!UP1 UMOV UR6, 0x400 ;  /* 0x0000040000069882 */ /* 0x000fe20000000000 */
[----:B------:R-:W-:-:S04]  /*0f40*/  @!UP1 UIADD3 UR12, UPT, UPT, -UR12, 0x100000, URZ ;  /* 0x001000000c0c9890 */ /* 0x000fc8000fffe1ff */
[----:B------:R-:W-:Y:S02]  /*0f50*/  @!UP1 USHF.L.U32 UR13, UR12, 0xb, URZ ;  /* 0x0000000b0c0d9899 */ /* 0x000fe400080006ff */
[----:B------:R-:W-:Y:S02]  /*0f60*/  @!UP1 USHF.L.U32 UR12, UR12, 0x1, URZ ;  /* 0x000000010c0c9899 */ /* 0x000fe400080006ff */
[----:B------:R-:W-:Y:S01]  /*0f70*/  @!UP1 ULEA UR6, UR37, UR6, 0x18 ;  /* 0x0000000625069291 */ /* 0x000fe2000f8ec0ff */
[----:B------:R-:W-:Y:S01]  /*0f80*/  VOTEU.ALL UP1, P1 ;  /* 0x0000000000ff7886 */ /* 0x000fe20000820000 */
[----:B------:R-:W-:Y:S01]  /*0f90*/  UISETP.NE.AND UP4, UPT, UR10, URZ, UPT ;  /* 0x000000ff0a00728c */ /* 0x000fe2000bf85270 */
[----:B------:R-:W3:Y:S09]  /*0fa0*/  FENCE.VIEW.ASYNC.S ;  /* 0x00000000000073c6 */ /* 0x000ef20000000000 */
[----:B---3--:R3:W4:Y:S01]  /*0fb0*/  @!UP1 SYNCS.EXCH.64 URZ, [UR6+0x1e0], UR12 ;  /* 0x0001e00c06ff95b2 */ /* 0x0087220008000100 */
[----:B--2---:R-:W-:-:S09]  /*0fc0*/  UISETP.EQ.U32.AND UP1, UPT, UR8, 0x1, UPT ;  /* 0x000000010800788c */ /* 0x004fd2000bf22070 */
[----:B------:R-:W-:Y:S05]  /*0fd0*/  BRA.U !UP1, `(.L_x_16) ;  /* 0x0000000109087547 */ /* 0x000fea000b800000 */
[----:B-1--4-:R-:W-:Y:S01]  /*0fe0*/  UCGABAR_ARV ;  /* 0x00000000000079c7 */ /* 0x012fe20008000000 */
[----:B------:R-:W-:Y:S05]  /*0ff0*/  BRA `(.L_x_17) ;  /* 0x0000000000047947 */ /* 0x000fea0003800000 */
.L_x_16:
[----:B-1--4-:R-:W-:Y:S01]  /*1000*/  NOP ;  /* 0x0000000000007918 */ /* 0x012fe20000000000 */
.L_x_17:
[----:B------:R-:W1:Y:S01]  /*1010*/  S2R R166, SR_CTAID.Y ;  /* 0x0000000000a67919 */ /* 0x000e620000002600 */
[----:B------:R-:W-:-:S05]  /*1020*/  CS2R.32 R165, SR_CgaSize ;  /* 0x0000000000a57805 */ /* 0x000fca0000008a00 */
[----:B------:R-:W-:-:S05]  /*1030*/  IMAD R165, R165, -0xa0, RZ ;  /* 0xffffff60a5a57824 */ /* 0x000fca00078e02ff */
[----:B---3--:R-:W-:-:S14]  /*1040*/  R2UR UR6, R165 ;  /* 0x00000000a50672ca */ /* 0x008fdc00000e0000 */
[----:B------:R-:W2:Y:S01]  /*1050*/  LDCU UR6, c[0x0][UR6+0x2b4] ;  /* 0x00005680060677ac */ /* 0x000ea20008000800 */
[----:B------:R-:W-:-:S05]  /*1060*/  CS2R.32 R0, SR_CgaSize ;  /* 0x0000000000007805 */ /* 0x000fca0000008a00 */
[----:B------:R-:W-:-:S06]  /*1070*/  IMAD R0, R0, -0xa0, RZ ;  /* 0xffffff6000007824 */ /* 0x000fcc00078e02ff */
[----:B------:R-:W3:Y:S01]  /*1080*/  LDC R0, c[0x0][R0+0x2a4] ;  /* 0x0000a90000007b82 */ /* 0x000ee20000000800 */
[----:B------:R-:W-:Y:S01]  /*1090*/  PRMT R8, RZ, 0x7610, R8 ;  /* 0x00007610ff087816 */ /* 0x000fe20000000008 */
[----:B------:R-:W4:Y:S01]  /*10a0*/  S2R R11, SR_CTAID.X ;  /* 0x00000000000b7919 */ /* 0x000f220000002500 */
[----:B------:R-:W-:-:S05]  /*10b0*/  CS2R.32 R165, SR_CgaSize ;  /* 0x0000000000a57805 */ /* 0x000fca0000008a00 */
[----:B------:R-:W-:-:S05]  /*10c0*/  IMAD R165, R165, -0xa0, RZ ;  /* 0xffffff60a5a57824 */ /* 0x000fca00078e02ff */
[----:B------:R-:W-:-:S14]  /*10d0*/  R2UR UR8, R165 ;  /* 0x00000000a50872ca */ /* 0x000fdc00000e0000 */
[----:B------:R-:W3:Y:S01]  /*10e0*/  LDCU UR8, c[0x0][UR8+0x2b0] ;  /* 0x00005600080877ac */ /* 0x000ee20008000800 */
[----:B------:R-:W-:Y:S01]  /*10f0*/  UISETP.NE.AND UP2, UPT, UR10, 0x2, UPT ;  /* 0x000000020a00788c */ /* 0x000fe2000bf45270 */
[----:B------:R-:W2:Y:S01]  /*1100*/  LDC R9, c[0x0][0xb24] ;  /* 0x0002c900ff097b82 */ /* 0x000ea20000000800 */
[----:B------:R-:W-:-:S05]  /*1110*/  CS2R.32 R2, SR_CgaSize ;  /* 0x0000000000027805 */ /* 0x000fca0000008a00 */
[----:B------:R-:W-:-:S06]  /*1120*/  IMAD R2, R2, -0xa0, RZ ;  /* 0xffffff6002027824 */ /* 0x000fcc00078e02ff */
[----:B------:R-:W3:Y:S08]  /*1130*/  LDC R2, c[0x0][R2+0x2a0] ;  /* 0x0000a80002027b82 */ /* 0x000ef00000000800 */
[----:B------:R-:W3:Y:S01]  /*1140*/  LDC R72, c[0x0][0xb24] ;  /* 0x0002c900ff487b82 */ /* 0x000ee20000000800 */
[----:B-1----:R-:W-:-:S07]  /*1150*/  I2FP.F32.U32 R3, R166 ;  /* 0x000000a600037245 */ /* 0x002fce0000201000 */
[----:B------:R-:W1:Y:S01]  /*1160*/  S2UR UR36, SR_CTAID.Z ;  /* 0x00000000002479c3 */ /* 0x000e620000002700 */
[----:B--2---:R-:W-:Y:S01]  /*1170*/  ISETP.GE.AND P0, PT, R9, 0x1, PT ;  /* 0x000000010900780c */ /* 0x004fe20003f06270 */
[----:B----4-:R-:W-:Y:S01]  /*1180*/  IMAD.MOV.U32 R165, RZ, RZ, R11 ;  /* 0x000000ffffa57224 */ /* 0x010fe200078e000b */
[----:B------:R-:W-:Y:S01]  /*1190*/  I2FP.F32.U32 R4, R11 ;  /* 0x0000000b00047245 */ /* 0x000fe20000201000 */
[----:B------:R-:W-:Y:S01]  /*11a0*/  FMUL R3, R3, UR6 ;  /* 0x0000000603037c20 */ /* 0x000fe20008400000 */
[----:B------:R-:W2:Y:S03]  /*11b0*/  LDCU UR6, c[0x0][0xb30] ;  /* 0x00016600ff0677ac */ /* 0x000ea60008000800 */
[----:B---3--:R-:W-:Y:S01]  /*11c0*/  FMUL R4, R4, UR8 ;  /* 0x0000000804047c20 */ /* 0x008fe20008400000 */
[----:B------:R-:W3:Y:S08]  /*11d0*/  F2I.U32.TRUNC.NTZ R145, R3 ;  /* 0x0000000300917305 */ /* 0x000ef0000020f000 */
[----:B------:R-:W4:Y:S01]  /*11e0*/  F2I.U32.TRUNC.NTZ R164, R4 ;  /* 0x0000000400a47305 */ /* 0x000f22000020f000 */
[----:B--2---:R-:W-:Y:S01]  /*11f0*/  UISETP.NE.AND UP3, UPT, UR6, 0x1, UPT ;  /* 0x000000010600788c */ /* 0x004fe2000bf65270 */
[----:B---3--:R-:W-:-:S05]  /*1200*/  IADD3 R145, PT, PT, -R145, RZ, RZ ;  /* 0x000000ff91917210 */ /* 0x008fca0007ffe1ff */
[----:B------:R-:W-:Y:S01]  /*1210*/  IMAD R145, R0, R145, R166 ;  /* 0x0000009100917224 */ /* 0x000fe200078e02a6 */
[----:B------:R-:W-:Y:S01]  /*1220*/  PRMT R0, RZ, 0x7610, R0 ;  /* 0x00007610ff007816 */ /* 0x000fe20000000000 */
[----:B----4-:R-:W-:-:S04]  /*1230*/  IMAD.MOV R164, RZ, RZ, -R164 ;  /* 0x000000ffffa47224 */ /* 0x010fc800078e0aa4 */
[----:B------:R-:W-:Y:S01]  /*1240*/  IMAD R164, R2, R164, R11 ;  /* 0x000000a402a47224 */ /* 0x000fe200078e020b */
[----:B-1----:R-:W-:Y:S06]  /*1250*/  BRA.U UP4, `(.L_x_18) ;  /* 0x0000000104247547 */ /* 0x002fec000b800000 */
[----:B------:R-:W-:Y:S01]  /*1260*/  ISETP.NE.AND P1, PT, R145, RZ, PT ;  /* 0x000000ff9100720c */ /* 0x000fe20003f25270 */
[----:B------:R-:W-:Y:S01]  /*1270*/  IMAD.MOV.U32 R0, RZ, RZ, 0x3 ;  /* 0x00000003ff007424 */ /* 0x000fe200078e00ff */
[C---:B------:R-:W-:Y:S02]  /*1280*/  LOP3.LUT R3, R164.reuse, 0xfffffffe, RZ, 0xc0, !PT ;  /* 0xfffffffea4037812 */ /* 0x040fe400078ec0ff */
[----:B------:R-:W-:Y:S02]  /*1290*/  ISETP.LT.U32.OR P1, PT, R164, 0x2, !P1 ;  /* 0x00000002a400780c */ /* 0x000fe40004f21470 */
[----:B------:R-:W-:Y:S02]  /*12a0*/  SHF.L.U32 R0, R0, R3, RZ ;  /* 0x0000000300007219 */ /* 0x000fe400000006ff */
[----:B------:R-:W-:Y:S02]  /*12b0*/  SEL R5, RZ, 0x1, !P1 ;  /* 0x00000001ff057807 */ /* 0x000fe40004800000 */
[----:B------:R-:W-:-:S05]  /*12c0*/  SEL R2, RZ, 0x2, !P1 ;  /* 0x00000002ff027807 */ /* 0x000fca0004800000 */
[----:B------:R-:W-:-:S05]  /*12d0*/  IMAD.IADD R2, R5, 0x1, R2 ;  /* 0x0000000105027824 */ /* 0x000fca00078e0202 */
[----:B------:R-:W-:Y:S02]  /*12e0*/  PRMT R8, R2, 0x7610, R8 ;  /* 0x0000761002087816 */ /* 0x000fe40000000008 */
.L_x_18:
[----:B------:R-:W-:Y:S05]  /*12f0*/  @!P0 BRA `(.L_x_19) ;  /* 0x0000000000b88947 */ /* 0x000fea0003800000 */
[----:B------:R-:W1:Y:S01]  /*1300*/  LDC.64 R4, c[0x0][0xb18] ;  /* 0x0002c600ff047b82 */ /* 0x000e620000000a00 */
[----:B------:R-:W-:-:S07]  /*1310*/  ISETP.NE.AND P0, PT, R9, 0x1, PT ;  /* 0x000000010900780c */ /* 0x000fce0003f05270 */
[----:B------:R-:W2:Y:S08]  /*1320*/  LDC R14, c[0x0][0xb0c] ;  /* 0x0002c300ff0e7b82 */ /* 0x000eb00000000800 */
[----:B------:R-:W3:Y:S08]  /*1330*/  LDC R13, c[0x0][0x370] ;  /* 0x0000dc00ff0d7b82 */ /* 0x000ef00000000800 */
[----:B------:R-:W4:Y:S01]  /*1340*/  LDC R16, c[0x0][0x374] ;  /* 0x0000dd00ff107b82 */ /* 0x000f220000000800 */
[----:B-1----:R-:W-:-:S07]  /*1350*/  ISETP.NE.AND P1, PT, R4, 0x1, PT ;  /* 0x000000010400780c */ /* 0x002fce0003f25270 */
[----:B------:R-:W3:Y:S01]  /*1360*/  LDC.64 R6, c[0x0][0xb10] ;  /* 0x0002c400ff067b82 */ /* 0x000ee20000000a00 */
[----:B--2---:R-:W-:-:S07]  /*1370*/  ISETP.NE.AND P2, PT, R14, 0x1, PT ;  /* 0x000000010e00780c */ /* 0x004fce0003f45270 */
[----:B------:R-:W1:Y:S08]  /*1380*/  LDC R12, c[0x0][0xb20] ;  /* 0x0002c800ff0c7b82 */ /* 0x000e700000000800 */
[----:B------:R-:W2:Y:S01]  /*1390*/  LDC.64 R2, c[0x0][0xb28] ;  /* 0x0002ca00ff027b82 */ /* 0x000ea20000000a00 */
[----:B----4-:R-:W-:-:S04]  /*13a0*/  IMAD.HI.U32 R15, R16, R5, RZ ;  /* 0x00000005100f7227 */ /* 0x010fc800078e00ff */
[----:B------:R-:W-:-:S04]  /*13b0*/  IMAD.HI.U32 R5, R166, R5, RZ ;  /* 0x00000005a6057227 */ /* 0x000fc800078e00ff */
[----:B---3--:R-:W-:-:S04]  /*13c0*/  IMAD.HI.U32 R18, R13, R6, RZ ;  /* 0x000000060d127227 */ /* 0x008fc800078e00ff */
[C---:B------:R-:W-:Y:S01]  /*13d0*/  IMAD.HI.U32 R20, R11.reuse, R6, RZ ;  /* 0x000000060b147227 */ /* 0x040fe200078e00ff */
[-C--:B------:R-:W-:Y:S02]  /*13e0*/  @P2 SHF.R.U32.HI R13, RZ, R7.reuse, R18 ;  /* 0x00000007ff0d2219 */ /* 0x080fe40000011612 */
[-C--:B-1----:R-:W-:Y:S02]  /*13f0*/  @P1 SHF.R.U32.HI R16, RZ, R12.reuse, R15 ;  /* 0x0000000cff101219 */ /* 0x082fe4000001160f */
[----:B------:R-:W-:Y:S02]  /*1400*/  SHF.R.U32.HI R5, RZ, R12, R5 ;  /* 0x0000000cff057219 */ /* 0x000fe40000011605 */
[----:B------:R-:W-:Y:S02]  /*1410*/  SHF.R.U32.HI R20, RZ, R7, R20 ;  /* 0x00000007ff147219 */ /* 0x000fe40000011614 */
[----:B------:R-:W-:Y:S01]  /*1420*/  SEL R5, R166, R5, !P1 ;  /* 0x00000005a6057207 */ /* 0x000fe20004800000 */
[----:B--2---:R-:W-:Y:S01]  /*1430*/  IMAD.HI.U32 R18, R16, R2, RZ ;  /* 0x0000000210127227 */ /* 0x004fe200078e00ff */
[----:B------:R-:W-:-:S02]  /*1440*/  SEL R165, R11, R20, !P2 ;  /* 0x000000140ba57207 */ /* 0x000fc40005000000 */
[----:B------:R-:W-:Y:S01]  /*1450*/  IADD3 R7, PT, PT, -R5, RZ, RZ ;  /* 0x000000ff05077210 */ /* 0x000fe20007ffe1ff */
[----:B------:R-:W-:Y:S01]  /*1460*/  IMAD.HI.U32 R6, R13, R2, RZ ;  /* 0x000000020d067227 */ /* 0x000fe200078e00ff */
[----:B------:R-:W-:-:S03]  /*1470*/  @P0 SHF.R.U32.HI R16, RZ, R3, R18 ;  /* 0x00000003ff100219 */ /* 0x000fc60000011612 */
[----:B------:R-:W-:Y:S01]  /*1480*/  IMAD R7, R4, R7, R166 ;  /* 0x0000000704077224 */ /* 0x000fe200078e02a6 */
[----:B------:R-:W-:Y:S01]  /*1490*/  @P0 SHF.R.U32.HI R13, RZ, R3, R6 ;  /* 0x00000003ff0d0219 */ /* 0x000fe20000011606 */
[----:B------:R-:W-:-:S04]  /*14a0*/  IMAD R16, R16, R9, RZ ;  /* 0x0000000910107224 */ /* 0x000fc800078e02ff */
[----:B------:R-:W-:Y:S01]  /*14b0*/  IMAD R6, R13, R9, RZ ;  /* 0x000000090d067224 */ /* 0x000fe200078e02ff */
[----:B------:R-:W-:-:S04]  /*14c0*/  ISETP.GE.AND P1, PT, R5, R16, PT ;  /* 0x000000100500720c */ /* 0x000fc80003f26270 */
[----:B------:R-:W-:Y:S01]  /*14d0*/  ISETP.GE.OR P1, PT, R165, R6, P1 ;  /* 0x00000006a500720c */ /* 0x000fe20000f26670 */
[----:B------:R-:W-:-:S05]  /*14e0*/  IMAD.HI.U32 R6, R5, R2, RZ ;  /* 0x0000000205067227 */ /* 0x000fca00078e00ff */
[----:B------:R-:W-:-:S04]  /*14f0*/  SHF.R.U32.HI R6, RZ, R3, R6 ;  /* 0x00000003ff067219 */ /* 0x000fc80000011606 */
[----:B------:R-:W-:-:S03]  /*1500*/  SEL R6, R5, R6, !P0 ;  /* 0x0000000605067207 */ /* 0x000fc60004000000 */
[----:B------:R-:W-:Y:S01]  /*1510*/  @!P1 IMAD.HI.U32 R12, R165, R2, RZ ;  /* 0x00000002a50c9227 */ /* 0x000fe200078e00ff */
[----:B------:R-:W-:-:S04]  /*1520*/  IADD3 R2, PT, PT, -R6, RZ, RZ ;  /* 0x000000ff06027210 */ /* 0x000fc80007ffe1ff */
[----:B------:R-:W-:Y:S01]  /*1530*/  @!P1 SHF.R.U32.HI R12, RZ, R3, R12 ;  /* 0x00000003ff0c9219 */ /* 0x000fe2000001160c */
[----:B------:R-:W-:-:S03]  /*1540*/  IMAD R2, R9, R2, R5 ;  /* 0x0000000209027224 */ /* 0x000fc600078e0205 */
[----:B------:R-:W-:-:S05]  /*1550*/  @!P1 SEL R3, R165, R12, !P0 ;  /* 0x0000000ca5039207 */ /* 0x000fca0004000000 */
[--C-:B------:R-:W-:Y:S02]  /*1560*/  @!P1 IMAD.IADD R6, R6, 0x1, -R3.reuse ;  /* 0x0000000106069824 */ /* 0x100fe400078e0a03 */
[----:B------:R-:W-:Y:S01]  /*1570*/  @!P1 IMAD R3, R2, R13, R3 ;  /* 0x0000000d02039224 */ /* 0x000fe200078e0203 */
[----:B------:R-:W-:Y:S01]  /*1580*/  IADD3 R2, PT, PT, -R165, RZ, RZ ;  /* 0x000000ffa5027210 */ /* 0x000fe20007ffe1ff */
[----:B------:R-:W-:Y:S02]  /*1590*/  @!P1 IMAD R5, R6, R9, R165 ;  /* 0x0000000906059224 */ /* 0x000fe400078e02a5 */
[----:B------:R-:W-:Y:S02]  /*15a0*/  @!P1 IMAD.MOV.U32 R165, RZ, RZ, R3 ;  /* 0x000000ffffa59224 */ /* 0x000fe400078e0003 */
[----:B------:R-:W-:Y:S02]  /*15b0*/  IMAD R2, R14, R2, R11 ;  /* 0x000000020e027224 */ /* 0x000fe400078e020b */
[----:B------:R-:W-:-:S02]  /*15c0*/  IMAD R166, R5, R4, R7 ;  /* 0x0000000405a67224 */ /* 0x000fc400078e0207 */
[----:B------:R-:W-:Y:S02]  /*15d0*/  IMAD R165, R165, R14, R2 ;  /* 0x0000000ea5a57224 */ /* 0x000fe400078e0202 */
.L_x_19:
[----:B------:R-:W-:Y:S05]  /*15e0*/  BRA.U UP3, `(.L_x_20) ;  /* 0x0000000103407547 */ /* 0x000fea000b800000 */
[----:B------:R-:W1:Y:S08]  /*15f0*/  LDC.64 R4, c[0x0][0xb10] ;  /* 0x0002c400ff047b82 */ /* 0x000e700000000a00 */
[----:B------:R-:W2:Y:S08]  /*1600*/  LDC.64 R2, c[0x0][0xb18] ;  /* 0x0002c600ff027b82 */ /* 0x000eb00000000a00 */
[----:B------:R-:W3:Y:S08]  /*1610*/  LDC R6, c[0x0][0xb20] ;  /* 0x0002c800ff067b82 */ /* 0x000ef00000000800 */
[----:B------:R-:W4:Y:S01]  /*1620*/  LDC R12, c[0x0][0xb0c] ;  /* 0x0002c300ff0c7b82 */ /* 0x000f220000000800 */
[----:B-1----:R-:W-:-:S05]  /*1630*/  IMAD.HI.U32 R4, R165, R4, RZ ;  /* 0x00000004a5047227 */ /* 0x002fca00078e00ff */
[----:B------:R-:W-:Y:S01]  /*1640*/  SHF.R.U32.HI R4, RZ, R5, R4 ;  /* 0x00000005ff047219 */ /* 0x000fe20000011604 */
[----:B--2---:R-:W-:Y:S01]  /*1650*/  IMAD.HI.U32 R3, R166, R3, RZ ;  /* 0x00000003a6037227 */ /* 0x004fe200078e00ff */
[----:B------:R-:W-:-:S04]  /*1660*/  ISETP.NE.AND P0, PT, R2, 0x1, PT ;  /* 0x000000010200780c */ /* 0x000fc80003f05270 */
[----:B---3--:R-:W-:-:S04]  /*1670*/  SHF.R.U32.HI R3, RZ, R6, R3 ;  /* 0x00000006ff037219 */ /* 0x008fc80000011603 */
[----:B------:R-:W-:Y:S02]  /*1680*/  SEL R3, R166, R3, !P0 ;  /* 0x00000003a6037207 */ /* 0x000fe40004000000 */
[----:B----4-:R-:W-:-:S04]  /*1690*/  ISETP.NE.AND P1, PT, R12, 0x1, PT ;  /* 0x000000010c00780c */ /* 0x010fc80003f25270 */
[----:B------:R-:W-:-:S05]  /*16a0*/  SEL R6, R165, R4, !P1 ;  /* 0x00000004a5067207 */ /* 0x000fca0004800000 */
[----:B------:R-:W-:Y:S02]  /*16b0*/  IMAD.IADD R4, R3, 0x1, -R6 ;  /* 0x0000000103047824 */ /* 0x000fe400078e0a06 */
[----:B------:R-:W-:Y:S02]  /*16c0*/  IMAD.IADD R3, R6, 0x1, -R3 ;  /* 0x0000000106037824 */ /* 0x000fe400078e0a03 */
[----:B------:R-:W-:Y:S02]  /*16d0*/  IMAD R165, R4, R12, R165 ;  /* 0x0000000c04a57224 */ /* 0x000fe400078e02a5 */
[----:B------:R-:W-:Y:S02]  /*16e0*/  IMAD R166, R3, R2, R166 ;  /* 0x0000000203a67224 */ /* 0x000fe400078e02a6 */
.L_x_20:
[----:B------:R-:W-:Y:S05]  /*16f0*/  BRA.U !UP1, `(.L_x_21) ;  /* 0x00000001090c7547 */ /* 0x000fea000b800000 */
[----:B------:R-:W-:Y:S01]  /*1700*/  UCGABAR_WAIT ;  /* 0x0000000000007dc7 */ /* 0x000fe20008000000 */
[----:B------:R-:W-:Y:S01]  /*1710*/  CCTL.IVALL ;  /* 0x00000000ff00798f */ /* 0x000fe20002000000 */
[----:B------:R-:W-:Y:S05]  /*1720*/  BRA `(.L_x_22) ;  /* 0x0000000000047947 */ /* 0x000fea0003800000 */
.L_x_21:
[----:B------:R-:W-:Y:S06]  /*1730*/  BAR.SYNC.DEFER_BLOCKING 0x0 ;  /* 0x0000000000007b1d */ /* 0x000fec0000010000 */
.L_x_22:
[----:B------:R-:W-:Y:S05]  /*1740*/  BRA.U UP2, `(.L_x_23) ;  /* 0x0000001902f47547 */ /* 0x000fea000b800000 */
[----:B------:R-:W1:Y:S01]  /*1750*/  LDCU UR15, c[0x0][0x38c] ;  /* 0x00007180ff0f77ac */ /* 0x000e620008000800 */
[----:B------:R-:W2:Y:S01]  /*1760*/  LDC R9, c[0x0][0x370] ;  /* 0x0000dc00ff097b82 */ /* 0x000ea20000000800 */
[C---:B------:R-:W-:Y:S01]  /*1770*/  IMAD.SHL.U32 R17, R11.reuse, 0x20, RZ ;  /* 0x000000200b117824 */ /* 0x040fe200078e00ff */
[----:B------:R-:W-:Y:S01]  /*1780*/  PLOP3.LUT P1, PT, PT, PT, UP5, 0x80, 0x8 ;  /* 0x000000000008781c */ /* 0x000fe20003f2f058 */
[----:B------:R-:W-:Y:S01]  /*1790*/  UISETP.NE.AND UP1, UPT, UR10, URZ, UPT ;  /* 0x000000ff0a00728c */ /* 0x000fe2000bf25270 */
[----:B------:R-:W-:Y:S01]  /*17a0*/  ISETP.NE.AND P4, PT, R10, RZ, P5 ;  /* 0x000000ff0a00720c */ /* 0x000fe20002f85270 */
[----:B------:R-:W-:Y:S01]  /*17b0*/  IMAD.SHL.U32 R16, R11, 0x80, RZ ;  /* 0x000000800b107824 */ /* 0x000fe200078e00ff */
[----:B------:R-:W-:Y:S01]  /*17c0*/  PLOP3.LUT P1, PT, P1, PT, PT, 0x8, 0x80 ;  /* 0x000000000080781c */ /* 0x000fe20000f2e170 */
[----:B------:R-:W-:Y:S01]  /*17d0*/  IMAD.MOV.U32 R15, RZ, RZ, 0x1 ;  /* 0x00000001ff0f7424 */ /* 0x000fe200078e00ff */
[----:B------:R-:W3:Y:S01]  /*17e0*/  LDC R0, c[0x0][0x374] ;  /* 0x0000dd00ff007b82 */ /* 0x000ee20000000800 */
[----:B------:R-:W-:Y:S01]  /*17f0*/  IMAD.MOV.U32 R14, RZ, RZ, RZ ;  /* 0x000000ffff0e7224 */ /* 0x000fe200078e00ff */
[----:B------:R-:W-:Y:S01]  /*1800*/  CS2R R12, SRZ ;  /* 0x00000000000c7805 */ /* 0x000fe2000001ff00 */
[----:B------:R-:W-:Y:S01]  /*1810*/  IMAD.MOV.U32 R10, RZ, RZ, 0x1 ;  /* 0x00000001ff0a7424 */ /* 0x000fe200078e00ff */
[----:B------:R-:W-:Y:S01]  /*1820*/  LOP3.LUT R17, R17, 0x20, RZ, 0xc0, !PT ;  /* 0x0000002011117812 */ /* 0x000fe200078ec0ff */
[----:B------:R-:W4:Y:S01]  /*1830*/  LDCU.64 UR24, c[0x0][0x348] ;  /* 0x00006900ff1877ac */ /* 0x000f220008000a00 */
[----:B-1----:R-:W-:-:S02]  /*1840*/  UIADD3 UR4, UPT, UPT, UR15, 0x3f, URZ ;  /* 0x0000003f0f047890 */ /* 0x002fc4000fffe0ff */
[----:B------:R-:W-:Y:S02]  /*1850*/  USEL UR7, UR7, 0x2, UP1 ;  /* 0x0000000207077887 */ /* 0x000fe40008800000 */
[----:B------:R-:W-:Y:S01]  /*1860*/  USHF.R.S32.HI UR22, URZ, 0x1f, UR4 ;  /* 0x0000001fff167899 */ /* 0x000fe20008011404 */
[----:B------:R-:W-:-:S03]  /*1870*/  UMOV UR13, URZ ;  /* 0x000000ff000d7c82 */ /* 0x000fc60008000000 */
[----:B------:R-:W-:Y:S02]  /*1880*/  ULEA.HI UR22, UR22, UR4, URZ, 0x6 ;  /* 0x0000000416167291 */ /* 0x000fe4000f8f30ff */
[----:B------:R-:W-:Y:S02]  /*1890*/  UIADD3 UR4, UPT, UPT, UR15, -0x1, URZ ;  /* 0xffffffff0f047890 */ /* 0x000fe4000fffe0ff */
[----:B------:R-:W-:Y:S02]  /*18a0*/  USHF.R.S32.HI UR22, URZ, 0x6, UR22 ;  /* 0x00000006ff167899 */ /* 0x000fe40008011416 */
[----:B------:R-:W-:Y:S02]  /*18b0*/  UISETP.GE.U32.AND UP2, UPT, UR4, -0x7f, UPT ;  /* 0xffffff810400788c */ /* 0x000fe4000bf46070 */
[----:B------:R-:W-:Y:S02]  /*18c0*/  UISETP.LT.U32.AND UP0, UPT, UR22, 0x14, UPT ;  /* 0x000000141600788c */ /* 0x000fe4000bf01070 */
[----:B------:R-:W-:-:S02]  /*18d0*/  UIADD3 UR15, UPT, UPT, UR15, 0x7e, URZ ;  /* 0x0000007e0f0f7890 */ /* 0x000fc4000fffe0ff */
[----:B------:R-:W-:-:S04]  /*18e0*/  USEL UR21, UR22, 0x14, UP0 ;  /* 0x0000001416157887 */ /* 0x000fc80008000000 */
[----:B------:R-:W-:Y:S02]  /*18f0*/  UIADD3 UR6, UPT, UPT, UR21, -0x1, URZ ;  /* 0xffffffff15067890 */ /* 0x000fe4000fffe0ff */
[----:B------:R-:W-:Y:S02]  /*1900*/  @UP2 UIADD3 UR6, UPT, UPT, UR21, URZ, URZ ;  /* 0x000000ff15062290 */ /* 0x000fe4000fffe0ff */
[----:B------:R-:W-:Y:S02]  /*1910*/  UIADD3 UR14, UPT, UPT, UR22, -UR21, URZ ;  /* 0x80000015160e7290 */ /* 0x000fe4000fffe0ff */
[----:B------:R-:W-:Y:S02]  /*1920*/  UIADD3 UR5, UPT, UPT, UR6, 0x1, URZ ;  /* 0x0000000106057890 */ /* 0x000fe4000fffe0ff */
[----:B--2-4-:R-:W-:-:S12]  /*1930*/  UIADD3 UR6, UPT, UPT, -UR6, URZ, URZ ;  /* 0x000000ff06067290 */ /* 0x014fd8000fffe1ff */
.L_x_43:
[----:B------:R-:W-:Y:S01]  /*1940*/  UISETP.NE.AND UP0, UPT, UR37, URZ, UPT ;  /* 0x000000ff2500728c */ /* 0x000fe2000bf05270 */
[----:B------:R-:W1:Y:S08]  /*1950*/  S2UR UR37, SR_CgaCtaId ;  /* 0x00000000002579c3 */ /* 0x000e700000008800 */
[----:B------:R-:W-:Y:S05]  /*1960*/  BRA.U UP0, `(.L_x_24) ;  /* 0x0000000100347547 */ /* 0x000fea000b800000 */
[----:B------:R-:W2:Y:S01]  /*1970*/  S2R R2, SR_CgaCtaId ;  /* 0x0000000000027919 */ /* 0x000ea20000008800 */
[----:B------:R-:W-:-:S04]  /*1980*/  MOV R3, 0x400 ;  /* 0x0000040000037802 */ /* 0x000fc80000000f00 */
[----:B--2---:R-:W-:Y:S02]  /*1990*/  LEA R3, R2, R3, 0x18 ;  /* 0x0000000302037211 */ /* 0x004fe400078ec0ff */
[----:B------:R-:W-:-:S03]  /*19a0*/  SHF.L.U32 R2, R10, 0x1f, RZ ;  /* 0x0000001f0a027819 */ /* 0x000fc600000006ff */
[----:B------:R-:W-:-:S04]  /*19b0*/  IMAD R3, R12, 0x8, R3 ;  /* 0x000000080c037824 */ /* 0x000fc800078e0203 */
[----:B------:R-:W2:Y:S02]  /*19c0*/  SYNCS.PHASECHK.TRANS64.TRYWAIT P0, [R3+URZ+0x1d0], R2 ;  /* 0x0001d002030075a7 */ /* 0x000ea400080011ff */
[----:B--2---:R-:W-:Y:S05]  /*19d0*/  @!P0 BRA `(.L_x_25) ;  /* 0x0000006000a48947 */ /* 0x004fea0003800000 */
.L_x_130:
[----:B------:R-:W-:Y:S01]  /*19e0*/  VIADD R12, R12, 0x1 ;  /* 0x000000010c0c7836 */ /* 0x000fe20000000000 */
[----:B------:R2:W-:Y:S04]  /*19f0*/  SYNCS.ARRIVE.TRANS64.A1T0 RZ, [R3+URZ+0x1c0], RZ ;  /* 0x0001c0ff03ff79a7 */ /* 0x0005e800081000ff */
[----:B------:R-:W-:-:S04]  /*1a00*/  ISETP.NE.AND P0, PT, R12, 0x2, PT ;  /* 0x000000020c00780c */ /* 0x000fc80003f05270 */
[----:B------:R-:W-:Y:S02]  /*1a10*/  SEL R12, R12, RZ, P0 ;  /* 0x000000ff0c0c7207 */ /* 0x000fe40000000000 */
[----:B--2---:R-:W-:-:S04]  /*1a20*/  SEL R3, RZ, 0x1, P0 ;  /* 0x00000001ff037807 */ /* 0x004fc80000000000 */
[----:B------:R-:W-:-:S07]  /*1a30*/  LOP3.LUT R10, R10, R3, RZ, 0x3c, !PT ;  /* 0x000000030a0a7212 */ /* 0x000fce00078e3cff */
.L_x_24:
[----:B------:R-:W-:Y:S01]  /*1a40*/  UMOV UR4, 0x400 ;  /* 0x0000040000047882 */ /* 0x000fe20000000000 */
[----:B------:R-:W-:Y:S01]  /*1a50*/  LEA.HI R3, R165, R165, RZ, 0x1 ;  /* 0x000000a5a5037211 */ /* 0x000fe200078f08ff */
[----:B-1----:R-:W-:Y:S01]  /*1a60*/  ULEA UR4, UR37, UR4, 0x18 ;  /* 0x0000000425047291 */ /* 0x002fe2000f8ec0ff */
[----:B------:R-:W-:Y:S01]  /*1a70*/  SHF.L.U32 R2, R15, 0x1f, RZ ;  /* 0x0000001f0f027819 */ /* 0x000fe200000006ff */
[----:B------:R-:W-:Y:S01]  /*1a80*/  UISETP.GE.U32.AND UP0, UPT, UR15, 0x7f, UPT ;  /* 0x0000007f0f00788c */ /* 0x000fe2000bf06070 */
[----:B------:R-:W-:Y:S01]  /*1a90*/  R2UR UR35, R16 ;  /* 0x00000000102372ca */ /* 0x000fe200000e0000 */
[----:B------:R-:W-:Y:S01]  /*1aa0*/  ULEA UR8, UR13, UR4, 0x3 ;  /* 0x000000040d087291 */ /* 0x000fe2000f8e18ff */
[----:B------:R-:W-:Y:S01]  /*1ab0*/  IMAD.SHL.U32 R3, R3, 0x80, RZ ;  /* 0x0000008003037824 */ /* 0x000fe200078e00ff */
[----:B------:R-:W-:Y:S01]  /*1ac0*/  R2UR UR11, R17 ;  /* 0x00000000110b72ca */ /* 0x000fe200000e0000 */
[----:B------:R-:W-:-:S03]  /*1ad0*/  UMOV UR23, URZ ;  /* 0x000000ff00177c82 */ /* 0x000fc60008000000 */
[----:B------:R-:W-:-:S03]  /*1ae0*/  LOP3.LUT R3, R3, 0xffffff00, RZ, 0xc0, !PT ;  /* 0xffffff0003037812 */ /* 0x000fc600078ec0ff */
[----:B------:R1:W2:Y:S01]  /*1af0*/  SYNCS.PHASECHK.TRANS64.TRYWAIT P0, [UR8+0xa0], R2 ;  /* 0x0000a002ff0075a7 */ /* 0x0002a20008001108 */
[----:B------:R-:W-:Y:S02]  /*1b00*/  R2UR UR9, R3 ;  /* 0x00000000030972ca */ /* 0x000fe400000e0000 */
[----:B------:R-:W-:-:S11]  /*1b10*/  R2UR UR8, R166 ;  /* 0x00000000a60872ca */ /* 0x000fd600000e0000 */
[----:B------:R-:W-:Y:S02]  /*1b20*/  ULOP3.LUT UR35, UR9, 0x80, UR35, 0xf8, !UPT ;  /* 0x0000008009237892 */ /* 0x000fe4000f8ef823 */
[----:B------:R-:W-:Y:S01]  /*1b30*/  ULEA UR11, UR8, UR11, 0x6 ;  /* 0x0000000b080b7291 */ /* 0x000fe2000f8e30ff */
[----:B------:R-:W-:Y:S11]  /*1b40*/  BRA.U !UP0, `(.L_x_26) ;  /* 0x0000000108c07547 */ /* 0x000ff6000b800000 */
[----:B------:R-:W-:Y:S01]  /*1b50*/  UMOV UR16, UR6 ;  /* 0x0000000600107c82 */ /* 0x000fe20008000000 */
[----:B------:R-:W-:Y:S01]  /*1b60*/  UMOV UR17, UR13 ;  /* 0x0000000d00117c82 */ /* 0x000fe20008000000 */
[----:B------:R-:W-:-:S05]  /*1b70*/  UMOV UR34, URZ ;  /* 0x000000ff00227c82 */ /* 0x000fca0008000000 */
.L_x_32:
[----:B------:R-:W-:Y:S01]  /*1b80*/  ULEA UR33, UR17, UR4, 0x3 ;  /* 0x0000000411217291 */ /* 0x000fe2000f8e18ff */
[----:B------:R-:W-:Y:S01]  /*1b90*/  @P5 MOV R3, 0x5000 ;  /* 0x0000500000035802 */ /* 0x000fe20000000f00 */
[----:B-12-4-:R-:W-:Y:S10]  /*1ba0*/  @P0 BRA `(.L_x_27) ;  /* 0x00000000000c0947 */ /* 0x016ff40003800000 */
[----:B------:R-:W-:-:S04]  /*1bb0*/  SHF.L.U32 R5, R15, 0x1f, RZ ;  /* 0x0000001f0f057819 */ /* 0x000fc800000006ff */
[----:B------:R-:W2:Y:S02]  /*1bc0*/  SYNCS.PHASECHK.TRANS64.TRYWAIT P0, [UR33+0xa0], R5 ;  /* 0x0000a005ff0075a7 */ /* 0x000ea40008001121 */
[----:B--2---:R-:W-:Y:S05]  /*1bd0*/  @!P0 BRA `(.L_x_28) ;  /* 0x0000006000388947 */ /* 0x004fea0003800000 */
.L_x_27:
[----:B------:R2:W-:Y:S01]  /*1be0*/  @P5 SYNCS.ARRIVE.TRANS64 RZ, [UR33], R3 ;  /* 0x00000003ffff59a7 */ /* 0x0005e20008000021 */
[----:B------:R-:W-:Y:S02]  /*1bf0*/  ULOP3.LUT UR8, UR7, 0x2, URZ, 0xfc, !UPT ;  /* 0x0000000207087892 */ /* 0x000fe4000f8efcff */
[----:B------:R-:W-:Y:S02]  /*1c00*/  UIADD3 UR16, UPT, UPT, UR16, 0x1, URZ ;  /* 0x0000000110107890 */ /* 0x000fe4000fffe0ff */
[----:B------:R-:W-:Y:S02]  /*1c10*/  UISETP.NE.AND UP0, UPT, UR8, 0x2, UPT ;  /* 0x000000020800788c */ /* 0x000fe4000bf05270 */
[----:B------:R-:W-:-:S07]  /*1c20*/  UISETP.NE.AND UP2, UPT, UR16, 0x1, UPT ;  /* 0x000000011000788c */ /* 0x000fce000bf45270 */
[----:B------:R-:W-:Y:S05]  /*1c30*/  BRA.U UP0, `(.L_x_29) ;  /* 0x0000000100047547 */ /* 0x000fea000b800000 */
[----:B------:R-:W-:Y:S05]  /*1c40*/  BPT.TRAP 0x1 ;  /* 0x000000040000795c */ /* 0x000fea0000300000 */
.L_x_29:
[----:B------:R-:W-:Y:S04]  /*1c50*/  BSSY.RECONVERGENT B0, `(.L_x_30) ;  /* 0x0000003000007945 */ /* 0x000fe80003800200 */
[----:B------:R-:W-:Y:S05]  /*1c60*/  @!P4 BRA `(.L_x_31) ;  /* 0x000000000004c947 */ /* 0x000fea0003800000 */
[----:B------:R-:W-:Y:S05]  /*1c70*/  BPT.TRAP 0x1 ;  /* 0x000000040000795c */ /* 0x000fea0000300000 */
.L_x_31:
[----:B------:R-:W-:Y:S05]  /*1c80*/  BSYNC.RECONVERGENT B0 ;  /* 0x0000000000007941 */ /* 0x000fea0003800200 */
.L_x_30:
[----:B------:R-:W-:Y:S02]  /*1c90*/  UIADD3 UR13, UPT, UPT, UR17, 0x1, URZ ;  /* 0x00000001110d7890 */ /* 0x000fe4000fffe0ff */
[----:B------:R-:W-:Y:S02]  /*1ca0*/  ULEA UR32, UR17, UR4, 0xd ;  /* 0x0000000411207291 */ /* 0x000fe4000f8e68ff */
[----:B------:R-:W-:Y:S02]  /*1cb0*/  UISETP.NE.AND UP0, UPT, UR13, 0x14, UPT ;  /* 0x000000140d00788c */ /* 0x000fe4000bf05270 */
[----:B------:R-:W-:Y:S02]  /*1cc0*/  UIADD3 UR28, UP1, UPT, UR24, 0x80, URZ ;  /* 0x00000080181c7890 */ /* 0x000fe4000ff3e0ff */
[----:B------:R-:W-:Y:S02]  /*1cd0*/  USEL UR9, URZ, 0x1, UP0 ;  /* 0x00000001ff097887 */ /* 0x000fe40008000000 */
[----:B------:R-:W-:-:S02]  /*1ce0*/  USEL UR13, UR13, URZ, UP0 ;  /* 0x000000ff0d0d7287 */ /* 0x000fc40008000000 */
[----:B------:R-:W-:Y:S02]  /*1cf0*/  UIADD3 UR26, UP0, UPT, UR24, 0x180, URZ ;  /* 0x00000180181a7890 */ /* 0x000fe4000ff1e0ff */
[----:B------:R-:W-:Y:S01]  /*1d00*/  ULEA UR8, UR13, UR4, 0x3 ;  /* 0x000000040d087291 */ /* 0x000fe2000f8e18ff */
[----:B------:R-:W-:Y:S01]  /*1d10*/  LOP3.LUT R15, R15, UR9, RZ, 0x3c, !PT ;  /* 0x000000090f0f7c12 */ /* 0x000fe2000f8e3cff */
[----:B------:R-:W-:Y:S02]  /*1d20*/  ULOP3.LUT UR33, UR33, 0xfefffff8, URZ, 0xc0, !UPT ;  /* 0xfefffff821217892 */ /* 0x000fe4000f8ec0ff */
[----:B------:R-:W-:Y:S01]  /*1d30*/  UIADD3.X UR29, UPT, UPT, URZ, UR25, URZ, UP1, !UPT ;  /* 0x00000019ff1d7290 */ /* 0x000fe20008ffe4ff */
[----:B-1----:R-:W-:Y:S01]  /*1d40*/  SHF.L.U32 R2, R15, 0x1f, RZ ;  /* 0x0000001f0f027819 */ /* 0x002fe200000006ff */
[----:B------:R-:W-:Y:S02]  /*1d50*/  UIADD3 UR32, UPT, UPT, UR32, 0x4600, URZ ;  /* 0x0000460020207890 */ /* 0x000fe4000fffe0ff */
[----:B------:R-:W-:Y:S01]  /*1d60*/  UIADD3.X UR27, UPT, UPT, URZ, UR25, URZ, UP0, !UPT ;  /* 0x00000019ff1b7290 */ /* 0x000fe200087fe4ff */
[----:B------:R4:W1:Y:S01]  /*1d70*/  SYNCS.PHASECHK.TRANS64.TRYWAIT P0, [UR8+0xa0], R2 ;  /* 0x0000a002ff0075a7 */ /* 0x0008620008001108 */
[----:B------:R-:W-:Y:S01]  /*1d80*/  ULEA UR8, UR17, UR4, 0xb ;  /* 0x0000000411087291 */ /* 0x000fe2000f8e58ff */
[----:B------:R-:W-:Y:S01]  /*1d90*/  UMOV UR18, 0x0 ;  /* 0x0000000000127882 */ /* 0x000fe20000000000 */
[----:B------:R-:W-:-:S02]  /*1da0*/  UMOV UR19, 0x10000000 ;  /* 0x1000000000137882 */ /* 0x000fc40000000000 */
[----:B------:R-:W-:Y:S01]  /*1db0*/  UIADD3 UR8, UPT, UPT, UR8, 0x2c600, URZ ;  /* 0x0002c60008087890 */ /* 0x000fe2000fffe0ff */
[----:B------:R2:W-:Y:S01]  /*1dc0*/  UTMALDG.3D.2CTA [UR32], [UR28], desc[UR18] ;  /* 0x000012201c0075b4 */ /* 0x0005e20008211000 */
[----:B------:R-:W-:Y:S01]  /*1dd0*/  UMOV UR10, UR34 ;  /* 0x00000022000a7c82 */ /* 0x000fe20008000000 */
[----:B------:R-:W-:Y:S01]  /*1de0*/  UMOV UR12, UR36 ;  /* 0x00000024000c7c82 */ /* 0x000fe20008000000 */
[----:B------:R-:W-:Y:S01]  /*1df0*/  UMOV UR9, UR33 ;  /* 0x0000002100097c82 */ /* 0x000fe20008000000 */
[----:B------:R-:W-:Y:S01]  /*1e00*/  UMOV UR23, UR5 ;  /* 0x0000000500177c82 */ /* 0x000fe20008000000 */
[----:B------:R-:W-:-:S03]  /*1e10*/  UMOV UR17, UR13 ;  /* 0x0000000d00117c82 */ /* 0x000fc60008000000 */
[----:B------:R4:W-:Y:S01]  /*1e20*/  UTMALDG.3D.2CTA [UR8], [UR26], desc[UR18] ;  /* 0x000012081a0075b4 */ /* 0x0009e20008211000 */
[----:B--2---:R-:W-:Y:S01]  /*1e30*/  UIADD3 UR34, UPT, UPT, UR34, 0x40, URZ ;  /* 0x0000004022227890 */ /* 0x004fe2000fffe0ff */
[----:B------:R-:W-:Y:S11]  /*1e40*/  BRA.U UP2, `(.L_x_32) ;  /* 0xfffffffd024c7547 */ /* 0x000ff6000b83ffff */
.L_x_26:
[----:B----4-:R-:W-:Y:S01]  /*1e50*/  ULEA UR8, UR13, UR4, 0x3 ;  /* 0x000000040d087291 */ /* 0x010fe2000f8e18ff */
[----:B-1----:R-:W-:Y:S01]  /*1e60*/  SHF.L.U32 R2, R15, 0x1f, RZ ;  /* 0x0000001f0f027819 */ /* 0x002fe200000006ff */
[----:B------:R-:W-:Y:S01]  /*1e70*/  @!P1 SYNCS.ARRIVE.TRANS64.A1T0 RZ, [UR4+0x158], RZ ;  /* 0x000158ffffff99a7 */ /* 0x000fe20008100004 */
[----:B------:R-:W-:-:S06]  /*1e80*/  UISETP.GT.AND UP0, UPT, UR22, UR21, UPT ;  /* 0x000000151600728c */ /* 0x000fcc000bf04270 */
[----:B--2---:R1:W2:Y:S03]  /*1e90*/  SYNCS.PHASECHK.TRANS64.TRYWAIT P0, [UR8+0xa0], R2 ;  /* 0x0000a002ff0075a7 */ /* 0x0042a60008001108 */
[----:B------:R-:W-:Y:S05]  /*1ea0*/  BRA.U !UP0, `(.L_x_33) ;  /* 0x0000000108c07547 */ /* 0x000fea000b800000 */
[----:B------:R-:W-:Y:S01]  /*1eb0*/  UIADD3 UR26, UPT, UPT, UR14, UR23, URZ ;  /* 0x000000170e1a7290 */ /* 0x000fe2000fffe0ff */
[----:B------:R-:W-:-:S11]  /*1ec0*/  UMOV UR27, UR13 ;  /* 0x0000000d001b7c82 */ /* 0x000fd60008000000 */
.L_x_39:
[----:B------:R-:W-:Y:S01]  /*1ed0*/  ULEA UR17, UR27, UR4, 0x3 ;  /* 0x000000041b117291 */ /* 0x000fe2000f8e18ff */
[----:B--2---:R-:W-:Y:S01]  /*1ee0*/  @P5 MOV R3, 0x5000 ;  /* 0x0000500000035802 */ /* 0x004fe20000000f00 */
[----:B-12---:R-:W-:Y:S10]  /*1ef0*/  @P0 BRA `(.L_x_34) ;  /* 0x00000000000c0947 */ /* 0x006ff40003800000 */
[----:B------:R-:W-:-:S04]  /*1f00*/  SHF.L.U32 R5, R15, 0x1f, RZ ;  /* 0x0000001f0f057819 */ /* 0x000fc800000006ff */
[----:B------:R-:W2:Y:S02]  /*1f10*/  SYNCS.PHASECHK.TRANS64.TRYWAIT P0, [UR17+0xa0], R5 ;  /* 0x0000a005ff0075a7 */ /* 0x000ea40008001111 */
[----:B--2---:R-:W-:Y:S05]  /*1f20*/  @!P0 BRA `(.L_x_35) ;  /* 0x0000005c007c8947 */ /* 0x004fea0003800000 */
.L_x_34:
[----:B------:R2:W-:Y:S01]  /*1f30*/  @P5 SYNCS.ARRIVE.TRANS64 RZ, [UR17], R3 ;  /* 0x00000003ffff59a7 */ /* 0x0005e20008000011 */
[----:B------:R-:W-:-:S04]  /*1f40*/  ULOP3.LUT UR8, UR7, 0x2, URZ, 0xfc, !UPT ;  /* 0x0000000207087892 */ /* 0x000fc8000f8efcff */
[----:B------:R-:W-:-:S09]  /*1f50*/  UISETP.NE.AND UP0, UPT, UR8, 0x2, UPT ;  /* 0x000000020800788c */ /* 0x000fd2000bf05270 */
[----:B------:R-:W-:Y:S05]  /*1f60*/  BRA.U UP0, `(.L_x_36) ;  /* 0x0000000100047547 */ /* 0x000fea000b800000 */
[----:B------:R-:W-:Y:S05]  /*1f70*/  BPT.TRAP 0x1 ;  /* 0x000000040000795c */ /* 0x000fea0000300000 */
.L_x_36:
[----:B------:R-:W-:Y:S04]  /*1f80*/  BSSY.RECONVERGENT B0, `(.L_x_37) ;  /* 0x0000003000007945 */ /* 0x000fe80003800200 */
[----:B------:R-:W-:Y:S05]  /*1f90*/  @!P4 BRA `(.L_x_38) ;  /* 0x000000000004c947 */ /* 0x000fea0003800000 */
[----:B------:R-:W-:Y:S05]  /*1fa0*/  BPT.TRAP 0x1 ;  /* 0x000000040000795c */ /* 0x000fea0000300000 */
.L_x_38:
[----:B------:R-:W-:Y:S05]  /*1fb0*/  BSYNC.RECONVERGENT B0 ;  /* 0x0000000000007941 */ /* 0x000fea0003800200 */
.L_x_37:
        /* <DEDUP_REMOVED lines=9> */
[----:B------:R-:W-:Y:S02]  /*2050*/  USHF.L.U32 UR18, UR23, 0x6, URZ ;  /* 0x0000000617127899 */ /* 0x000fe400080006ff */
[----:B------:R-:W-:Y:S01]  /*2060*/  ULOP3.LUT UR17, UR17, 0xfefffff8, URZ, 0xc0, !UPT ;  /* 0xfefffff811117892 */ /* 0x000fe2000f8ec0ff */
[----:B-1----:R-:W-:Y:S01]  /*2070*/  SHF.L.U32 R2, R15, 0x1f, RZ ;  /* 0x0000001f0f027819 */ /* 0x002fe200000006ff */
[----:B------:R-:W-:Y:S02]  /*2080*/  UIADD3 UR16, UPT, UPT, UR16, 0x4600, URZ ;  /* 0x0000460010107890 */ /* 0x000fe4000fffe0ff */
[----:B------:R-:W-:Y:S01]  /*2090*/  UIADD3.X UR33, UPT, UPT, URZ, UR25, URZ, UP1, !UPT ;  /* 0x00000019ff217290 */ /* 0x000fe20008ffe4ff */
[----:B------:R4:W1:Y:S01]  /*20a0*/  SYNCS.PHASECHK.TRANS64.TRYWAIT P0, [UR8+0xa0], R2 ;  /* 0x0000a002ff0075a7 */ /* 0x0008620008001108 */
[----:B------:R-:W-:-:S02]  /*20b0*/  ULEA UR8, UR27, UR4, 0xb ;  /* 0x000000041b087291 */ /* 0x000fc4000f8e58ff */
[----:B------:R-:W-:Y:S02]  /*20c0*/  UIADD3.X UR31, UPT, UPT, URZ, UR25, URZ, UP0, !UPT ;  /* 0x00000019ff1f7290 */ /* 0x000fe400087fe4ff */
[----:B------:R-:W-:Y:S01]  /*20d0*/  UIADD3 UR8, UPT, UPT, UR8, 0x2c600, URZ ;  /* 0x0002c60008087890 */ /* 0x000fe2000fffe0ff */
[----:B------:R-:W-:Y:S01]  /*20e0*/  UMOV UR28, 0x0 ;  /* 0x00000000001c7882 */ /* 0x000fe20000000000 */
[----:B------:R-:W-:Y:S01]  /*20f0*/  UMOV UR29, 0x10000000 ;  /* 0x10000000001d7882 */ /* 0x000fe20000000000 */
[----:B------:R-:W-:Y:S01]  /*2100*/  UMOV UR19, UR35 ;  /* 0x0000002300137c82 */ /* 0x000fe20008000000 */
[----:B------:R-:W-:Y:S01]  /*2110*/  UMOV UR20, UR36 ;  /* 0x0000002400147c82 */ /* 0x000fe20008000000 */
[----:B------:R-:W-:Y:S01]  /*2120*/  UMOV UR12, UR36 ;  /* 0x00000024000c7c82 */ /* 0x000fe20008000000 */
[----:B------:R-:W-:Y:S01]  /*2130*/  UMOV UR9, UR17 ;  /* 0x0000001100097c82 */ /* 0x000fe20008000000 */
[----:B------:R-:W-:Y:S01]  /*2140*/  UMOV UR10, UR18 ;  /* 0x00000012000a7c82 */ /* 0x000fe20008000000 */
[----:B------:R4:W-:Y:S01]  /*2150*/  UTMALDG.3D.2CTA [UR16], [UR32], desc[UR28] ;  /* 0x00001c10200075b4 */ /* 0x0009e20008211000 */
[----:B------:R-:W-:Y:S01]  /*2160*/  UIADD3 UR23, UPT, UPT, UR23, 0x1, URZ ;  /* 0x0000000117177890 */ /* 0x000fe2000fffe0ff */
[----:B------:R-:W-:-:S03]  /*2170*/  UMOV UR27, UR13 ;  /* 0x0000000d001b7c82 */ /* 0x000fc60008000000 */
[----:B------:R-:W-:Y:S01]  /*2180*/  UISETP.NE.AND UP0, UPT, UR23, UR26, UPT ;  /* 0x0000001a1700728c */ /* 0x000fe2000bf05270 */
[----:B------:R4:W-:Y:S08]  /*2190*/  UTMALDG.3D.2CTA [UR8], [UR30], desc[UR28] ;  /* 0x00001c081e0075b4 */ /* 0x0009f00008211000 */
[----:B----4-:R-:W-:Y:S05]  /*21a0*/  BRA.U UP0, `(.L_x_39) ;  /* 0xfffffffd00487547 */ /* 0x010fea000b83ffff */
.L_x_33:
[C---:B-1----:R-:W-:Y:S01]  /*21b0*/  LEA R2, R14.reuse, UR4, 0x3 ;  /* 0x000000040e027c11 */ /* 0x042fe2000f8e18ff */
[----:B------:R-:W-:Y:S01]  /*21c0*/  NOP ;  /* 0x0000000000007918 */ /* 0x000fe20000000000 */
[----:B--2---:R-:W-:Y:S02]  /*21d0*/  SHF.L.U32 R3, R13, 0x1f, RZ ;  /* 0x0000001f0d037819 */ /* 0x004fe400000006ff */
[----:B------:R-:W-:Y:S02]  /*21e0*/  LEA R4, R14, UR4, 0x4 ;  /* 0x000000040e047c11 */ /* 0x000fe4000f8e20ff */
[----:B------:R-:W1:Y:S02]  /*21f0*/  SYNCS.PHASECHK.TRANS64.TRYWAIT P0, [R2+URZ+0x160], R3 ;  /* 0x00016003020075a7 */ /* 0x000e6400080011ff */
[----:B-1----:R-:W-:Y:S05]  /*2200*/  @!P0 BRA `(.L_x_40) ;  /* 0x0000005800dc8947 */ /* 0x002fea0003800000 */
.L_x_133:
[----:B------:R-:W2:Y:S01]  /*2210*/  LDS.128 R4, [R4+0x1f0] ;  /* 0x0001f00004047984 */ /* 0x000ea20000000c00 */
[----:B------:R-:W-:Y:S01]  /*2220*/  ISETP.GE.AND P0, PT, R72, 0x1, PT ;  /* 0x000000014800780c */ /* 0x000fe20003f06270 */
[----:B-1----:R-:W-:Y:S01]  /*2230*/  VIADD R2, R2, 0x170 ;  /* 0x0000017002027836 */ /* 0x002fe20000000000 */
[----:B------:R-:W-:Y:S01]  /*2240*/  @!PT LDS RZ, [RZ] ;  /* 0x00000000fffff984 */ /* 0x000fe20000000800 */
[----:B------:R-:W-:Y:S01]  /*2250*/  @!PT LDS RZ, [RZ] ;  /* 0x00000000fffff984 */ /* 0x000fe20000000800 */
[----:B------:R-:W-:Y:S01]  /*2260*/  @!PT LDS RZ, [RZ] ;  /* 0x00000000fffff984 */ /* 0x000fe20000000800 */
[----:B------:R-:W-:Y:S01]  /*2270*/  @!PT LDS RZ, [RZ] ;  /* 0x00000000fffff984 */ /* 0x000fe20000000800 */
[----:B------:R1:W-:Y:S06]  /*2280*/  MEMBAR.ALL.CTA ;  /* 0x0000000000007992 */ /* 0x0003ec0000008000 */
[----:B-1----:R-:W1:Y:S01]  /*2290*/  FENCE.VIEW.ASYNC.S ;  /* 0x00000000000073c6 */ /* 0x002e620000000000 */
[----:B------:R-:W-:-:S04]  /*22a0*/  PRMT R2, RZ, 0x654, R2 ;  /* 0x00000654ff027816 */ /* 0x000fc80000000002 */
[----:B-1----:R1:W-:Y:S01]  /*22b0*/  SYNCS.ARRIVE.TRANS64.RED.A1T0 RZ, [R2+URZ], RZ ;  /* 0x000000ff02ff79a7 */ /* 0x0023e200081004ff */
[----:B--2---:R-:W-:-:S13]  /*22c0*/  LOP3.LUT P2, RZ, R6, 0x1, RZ, 0xc0, !PT ;  /* 0x0000000106ff7812 */ /* 0x004fda000784c0ff */
[----:B------:R-:W-:Y:S01]  /*22d0*/  @P2 SHF.R.U32.HI R3, RZ, 0x10, R5 ;  /* 0x00000010ff032819 */ /* 0x000fe20000011605 */
[----:B------:R-:W-:Y:S01]  /*22e0*/  VOTEU.ANY UP0, P2 ;  /* 0x0000000000ff7886 */ /* 0x000fe20001000100 */
[----:B------:R-:W-:Y:S02]  /*22f0*/  @P2 MOV R11, R4 ;  /* 0x00000004000b2202 */ /* 0x000fe40000000f00 */
[----:B------:R-:W-:Y:S02]  /*2300*/  @P2 R2UR.BROADCAST UR8, R3 ;  /* 0x00000000030822ca */ /* 0x000fe400008e0000 */
[----:B------:R-:W-:-:S11]  /*2310*/  @P2 LOP3.LUT R8, R5, 0xffff, RZ, 0xc0, !PT ;  /* 0x0000ffff05082812 */ /* 0x000fd600078ec0ff */
[----:B------:R-:W-:Y:S01]  /*2320*/  @UP0 UMOV UR36, UR8 ;  /* 0x0000000800240c82 */ /* 0x000fe20008000000 */
[----:B-1----:R-:W-:Y:S05]  /*2330*/  @!P0 BRA `(.L_x_41) ;  /* 0x0000000000b88947 */ /* 0x002fea0003800000 */
[----:B------:R-:W3:Y:S01]  /*2340*/  LDC.64 R4, c[0x0][0xb18] ;  /* 0x0002c600ff047b82 */ /* 0x000ee20000000a00 */
[----:B------:R-:W-:-:S07]  /*2350*/  ISETP.NE.AND P3, PT, R72, 0x1, PT ;  /* 0x000000014800780c */ /* 0x000fce0003f65270 */
[----:B------:R-:W1:Y:S08]  /*2360*/  LDC.64 R6, c[0x0][0xb10] ;  /* 0x0002c400ff067b82 */ /* 0x000e700000000a00 */
[----:B------:R-:W2:Y:S08]  /*2370*/  LDC R18, c[0x0][0xb20] ;  /* 0x0002c800ff127b82 */ /* 0x000eb00000000800 */
[----:B------:R-:W4:Y:S01]  /*2380*/  LDC R20, c[0x0][0xb0c] ;  /* 0x0002c300ff147b82 */ /* 0x000f220000000800 */
[----:B---3--:R-:W-:Y:S01]  /*2390*/  IMAD.HI.U32 R19, R0, R5, RZ ;  /* 0x0000000500137227 */ /* 0x008fe200078e00ff */
[----:B------:R-:W-:-:S03]  /*23a0*/  ISETP.NE.AND P0, PT, R4, 0x1, PT ;  /* 0x000000010400780c */ /* 0x000fc60003f05270 */
[----:B------:R-:W-:-:S03]  /*23b0*/  IMAD.HI.U32 R5, R8, R5, RZ ;  /* 0x0000000508057227 */ /* 0x000fc600078e00ff */
[----:B------:R-:W3:Y:S01]  /*23c0*/  LDC.64 R2, c[0x0][0xb28] ;  /* 0x0002ca00ff027b82 */ /* 0x000ee20000000a00 */
[----:B-1----:R-:W-:-:S04]  /*23d0*/  IMAD.HI.U32 R22, R9, R6, RZ ;  /* 0x0000000609167227 */ /* 0x002fc800078e00ff */
[----:B------:R-:W-:Y:S01]  /*23e0*/  IMAD.HI.U32 R24, R11, R6, RZ ;  /* 0x000000060b187227 */ /* 0x000fe200078e00ff */
[----:B------:R-:W-:Y:S02]  /*23f0*/  SHF.R.U32.HI R22, RZ, R7, R22 ;  /* 0x00000007ff167219 */ /* 0x000fe40000011616 */
[-C--:B--2---:R-:W-:Y:S02]  /*2400*/  SHF.R.U32.HI R19, RZ, R18.reuse, R19 ;  /* 0x00000012ff137219 */ /* 0x084fe40000011613 */
[----:B------:R-:W-:Y:S02]  /*2410*/  SHF.R.U32.HI R5, RZ, R18, R5 ;  /* 0x00000012ff057219 */ /* 0x000fe40000011605 */
[----:B------:R-:W-:Y:S02]  /*2420*/  SEL R19, R0, R19, !P0 ;  /* 0x0000001300137207 */ /* 0x000fe40004000000 */
[----:B------:R-:W-:Y:S02]  /*2430*/  SHF.R.U32.HI R24, RZ, R7, R24 ;  /* 0x00000007ff187219 */ /* 0x000fe40000011618 */
[----:B----4-:R-:W-:-:S02]  /*2440*/  ISETP.NE.AND P1, PT, R20, 0x1, PT ;  /* 0x000000011400780c */ /* 0x010fc40003f25270 */
[----:B------:R-:W-:Y:S02]  /*2450*/  SEL R5, R8, R5, !P0 ;  /* 0x0000000508057207 */ /* 0x000fe40004000000 */
[----:B------:R-:W-:Y:S02]  /*2460*/  SEL R21, R9, R22, !P1 ;  /* 0x0000001609157207 */ /* 0x000fe40004800000 */
[----:B------:R-:W-:Y:S01]  /*2470*/  SEL R7, R11, R24, !P1 ;  /* 0x000000180b077207 */ /* 0x000fe20004800000 */
[----:B---3--:R-:W-:-:S04]  /*2480*/  IMAD.HI.U32 R22, R19, R2, RZ ;  /* 0x0000000213167227 */ /* 0x008fc800078e00ff */
[----:B------:R-:W-:Y:S01]  /*2490*/  IMAD.HI.U32 R6, R21, R2, RZ ;  /* 0x0000000215067227 */ /* 0x000fe200078e00ff */
[----:B------:R-:W-:-:S04]  /*24a0*/  @P3 SHF.R.U32.HI R19, RZ, R3, R22 ;  /* 0x00000003ff133219 */ /* 0x000fc80000011616 */
[----:B------:R-:W-:Y:S01]  /*24b0*/  @P3 SHF.R.U32.HI R21, RZ, R3, R6 ;  /* 0x00000003ff153219 */ /* 0x000fe20000011606 */
[----:B------:R-:W-:-:S04]  /*24c0*/  IMAD R19, R72, R19, RZ ;  /* 0x0000001348137224 */ /* 0x000fc800078e02ff */
[----:B------:R-:W-:Y:S01]  /*24d0*/  IMAD R6, R72, R21, RZ ;  /* 0x0000001548067224 */ /* 0x000fe200078e02ff */
[C---:B------:R-:W-:Y:S02]  /*24e0*/  ISETP.GE.AND P0, PT, R5.reuse, R19, PT ;  /* 0x000000130500720c */ /* 0x040fe40003f06270 */
[----:B------:R-:W-:Y:S02]  /*24f0*/  IADD3 R19, PT, PT, -R5, RZ, RZ ;  /* 0x000000ff05137210 */ /* 0x000fe40007ffe1ff */
[----:B------:R-:W-:Y:S01]  /*2500*/  ISETP.GE.OR P0, PT, R7, R6, P0 ;  /* 0x000000060700720c */ /* 0x000fe20000706670 */
[----:B------:R-:W-:-:S04]  /*2510*/  IMAD.HI.U32 R6, R5, R2, RZ ;  /* 0x0000000205067227 */ /* 0x000fc800078e00ff */
[----:B------:R-:W-:Y:S01]  /*2520*/  IMAD R8, R4, R19, R8 ;  /* 0x0000001304087224 */ /* 0x000fe200078e0208 */
[----:B------:R-:W-:-:S04]  /*2530*/  SHF.R.U32.HI R6, RZ, R3, R6 ;  /* 0x00000003ff067219 */ /* 0x000fc80000011606 */
[----:B------:R-:W-:-:S03]  /*2540*/  SEL R6, R5, R6, !P3 ;  /* 0x0000000605067207 */ /* 0x000fc60005800000 */
[----:B------:R-:W-:-:S04]  /*2550*/  @!P0 IMAD.HI.U32 R18, R7, R2, RZ ;  /* 0x0000000207128227 */ /* 0x000fc800078e00ff */
[----:B------:R-:W-:Y:S01]  /*2560*/  IMAD.MOV R2, RZ, RZ, -R6 ;  /* 0x000000ffff027224 */ /* 0x000fe200078e0a06 */
[----:B------:R-:W-:-:S03]  /*2570*/  @!P0 SHF.R.U32.HI R18, RZ, R3, R18 ;  /* 0x00000003ff128219 */ /* 0x000fc60000011612 */
[----:B------:R-:W-:Y:S01]  /*2580*/  IMAD R2, R72, R2, R5 ;  /* 0x0000000248027224 */ /* 0x000fe200078e0205 */
        /* <DEDUP_REMOVED lines=9> */
.L_x_41:
[----:B------:R-:W1:Y:S02]  /*2620*/  LDCU UR8, c[0x0][0xb30] ;  /* 0x00016600ff0877ac */ /* 0x000e640008000800 */
[----:B-1----:R-:W-:-:S09]  /*2630*/  UISETP.NE.AND UP0, UPT, UR8, 0x1, UPT ;  /* 0x000000010800788c */ /* 0x002fd2000bf05270 */
[----:B------:R-:W-:Y:S05]  /*2640*/  BRA.U UP0, `(.L_x_42) ;  /* 0x0000000100407547 */ /* 0x000fea000b800000 */
[----:B------:R-:W1:Y:S08]  /*2650*/  LDC.64 R4, c[0x0][0xb10] ;  /* 0x0002c400ff047b82 */ /* 0x000e700000000a00 */
[----:B------:R-:W2:Y:S08]  /*2660*/  LDC.64 R2, c[0x0][0xb18] ;  /* 0x0002c600ff027b82 */ /* 0x000eb00000000a00 */
[----:B------:R-:W4:Y:S08]  /*2670*/  LDC R6, c[0x0][0xb20] ;  /* 0x0002c800ff067b82 */ /* 0x000f300000000800 */
[----:B------:R-:W3:Y:S01]  /*2680*/  LDC R18, c[0x0][0xb0c] ;  /* 0x0002c300ff127b82 */ /* 0x000ee20000000800 */
[----:B-1----:R-:W-:-:S05]  /*2690*/  IMAD.HI.U32 R4, R11, R4, RZ ;  /* 0x000000040b047227 */ /* 0x002fca00078e00ff */
[----:B------:R-:W-:Y:S01]  /*26a0*/  SHF.R.U32.HI R4, RZ, R5, R4 ;  /* 0x00000005ff047219 */ /* 0x000fe20000011604 */
[----:B--2---:R-:W-:Y:S01]  /*26b0*/  IMAD.HI.U32 R3, R8, R3, RZ ;  /* 0x0000000308037227 */ /* 0x004fe200078e00ff */
[----:B------:R-:W-:-:S04]  /*26c0*/  ISETP.NE.AND P0, PT, R2, 0x1, PT ;  /* 0x000000010200780c */ /* 0x000fc80003f05270 */
[----:B----4-:R-:W-:-:S04]  /*26d0*/  SHF.R.U32.HI R3, RZ, R6, R3 ;  /* 0x00000006ff037219 */ /* 0x010fc80000011603 */
[----:B------:R-:W-:Y:S02]  /*26e0*/  SEL R3, R8, R3, !P0 ;  /* 0x0000000308037207 */ /* 0x000fe40004000000 */
[----:B---3--:R-:W-:-:S04]  /*26f0*/  ISETP.NE.AND P1, PT, R18, 0x1, PT ;  /* 0x000000011200780c */ /* 0x008fc80003f25270 */
[----:B------:R-:W-:-:S05]  /*2700*/  SEL R4, R11, R4, !P1 ;  /* 0x000000040b047207 */ /* 0x000fca0004800000 */
[----:B------:R-:W-:Y:S02]  /*2710*/  IMAD.IADD R5, R3, 0x1, -R4 ;  /* 0x0000000103057824 */ /* 0x000fe400078e0a04 */
[----:B------:R-:W-:Y:S02]  /*2720*/  IMAD.IADD R3, R4, 0x1, -R3 ;  /* 0x0000000104037824 */ /* 0x000fe400078e0a03 */
[----:B------:R-:W-:Y:S02]  /*2730*/  IMAD R11, R5, R18, R11 ;  /* 0x00000012050b7224 */ /* 0x000fe400078e020b */
[----:B------:R-:W-:-:S07]  /*2740*/  IMAD R8, R3, R2, R8 ;  /* 0x0000000203087224 */ /* 0x000fce00078e0208 */
.L_x_42:
[----:B------:R-:W-:Y:S01]  /*2750*/  VIADD R14, R14, 0x1 ;  /* 0x000000010e0e7836 */ /* 0x000fe20000000000 */
[----:B------:R-:W-:Y:S01]  /*2760*/  PLOP3.LUT P1, PT, PT, PT, PT, 0x80, 0x8 ;  /* 0x000000000008781c */ /* 0x000fe20003f2f070 */
[----:B------:R-:W-:Y:S02]  /*2770*/  IMAD.IADD R165, R11, 0x1, R164 ;  /* 0x000000010ba57824 */ /* 0x000fe400078e02a4 */
[----:B------:R-:W-:Y:S01]  /*2780*/  IMAD.IADD R166, R8, 0x1, R145 ;  /* 0x0000000108a67824 */ /* 0x000fe200078e0291 */
[----:B------:R-:W-:-:S04]  /*2790*/  ISETP.NE.AND P0, PT, R14, 0x2, PT ;  /* 0x000000020e00780c */ /* 0x000fc80003f05270 */
[----:B------:R-:W-:Y:S02]  /*27a0*/  SEL R2, RZ, 0x1, P0 ;  /* 0x00000001ff027807 */ /* 0x000fe40000000000 */
[----:B------:R-:W-:Y:S02]  /*27b0*/  SEL R14, R14, RZ, P0 ;  /* 0x000000ff0e0e7207 */ /* 0x000fe40000000000 */
[----:B------:R-:W-:Y:S01]  /*27c0*/  LOP3.LUT R13, R13, R2, RZ, 0x3c, !PT ;  /* 0x000000020d0d7212 */ /* 0x000fe200078e3cff */
[----:B------:R-:W-:Y:S06]  /*27d0*/  @P2 BRA `(.L_x_43) ;  /* 0xfffffff000582947 */ /* 0x000fec000383ffff */
[----:B------:R-:W-:Y:S01]  /*27e0*/  UIADD3 UR4, UPT, UPT, UR4, 0xa0, URZ ;  /* 0x000000a004047890 */ /* 0x000fe2000fffe0ff */
[----:B------:R-:W-:-:S03]  /*27f0*/  SHF.L.U32 R3, R15, 0x1f, RZ ;  /* 0x0000001f0f037819 */ /* 0x000fc600000006ff */
[----:B------:R-:W-:-:S09]  /*2800*/  ULEA UR5, UR13, UR4, 0x3 ;  /* 0x000000040d057291 */ /* 0x000fd2000f8e18ff */
[----:B------:R-:W1:Y:S02]  /*2810*/  SYNCS.PHASECHK.TRANS64.TRYWAIT P0, [UR5], R3 ;  /* 0x00000003ff0075a7 */ /* 0x000e640008001105 */
[----:B-1----:R-:W-:Y:S05]  /*2820*/  @!P0 BRA `(.L_x_44) ;  /* 0x0000005400688947 */ /* 0x002fea0003800000 */
.L_x_135:
[----:B------:R-:W-:-:S04]  /*2830*/  UIADD3 UR6, UPT, UPT, UR13, 0x1, URZ ;  /* 0x000000010d067890 */ /* 0x000fc8000fffe0ff */
[----:B------:R-:W-:-:S04]  /*2840*/  UISETP.NE.AND UP0, UPT, UR6, 0x14, UPT ;  /* 0x000000140600788c */ /* 0x000fc8000bf05270 */
[----:B------:R-:W-:Y:S02]  /*2850*/  USEL UR7, URZ, 0x1, UP0 ;  /* 0x00000001ff077887 */ /* 0x000fe40008000000 */
[----:B------:R-:W-:-:S04]  /*2860*/  USEL UR6, UR6, URZ, UP0 ;  /* 0x000000ff06067287 */ /* 0x000fc80008000000 */
[----:B------:R-:W-:Y:S01]  /*2870*/  ULEA UR5, UR6, UR4, 0x3 ;  /* 0x0000000406057291 */ /* 0x000fe2000f8e18ff */
[----:B------:R-:W-:-:S04]  /*2880*/  LOP3.LUT R2, R15, UR7, RZ, 0x3c, !PT ;  /* 0x000000070f027c12 */ /* 0x000fc8000f8e3cff */
[----:B-1----:R-:W-:-:S04]  /*2890*/  SHF.L.U32 R3, R2, 0x1f, RZ ;  /* 0x0000001f02037819 */ /* 0x002fc800000006ff */
[----:B------:R-:W1:Y:S02]  /*28a0*/  SYNCS.PHASECHK.TRANS64.TRYWAIT P0, [UR5], R3 ;  /* 0x00000003ff0075a7 */ /* 0x000e640008001105 */
[----:B-1----:R-:W-:Y:S05]  /*28b0*/  @!P0 BRA `(.L_x_45) ;  /* 0x00000054005c8947 */ /* 0x002fea0003800000 */
.L_x_137:
        /* <DEDUP_REMOVED lines=9> */
.L_x_139:
        /* <DEDUP_REMOVED lines=9> */
.L_x_141:
        /* <DEDUP_REMOVED lines=9> */
.L_x_143:
        /* <DEDUP_REMOVED lines=9> */
.L_x_145:
        /* <DEDUP_REMOVED lines=9> */
.L_x_147:
        /* <DEDUP_REMOVED lines=9> */
.L_x_149:
        /* <DEDUP_REMOVED lines=9> */
.L_x_151:
        /* <DEDUP_REMOVED lines=9> */
.L_x_153:
        /* <DEDUP_REMOVED lines=9> */
.L_x_155:
        /* <DEDUP_REMOVED lines=9> */
.L_x_157:
        /* <DEDUP_REMOVED lines=9> */
.L_x_159:
        /* <DEDUP_REMOVED lines=9> */
.L_x_161:
        /* <DEDUP_REMOVED lines=9> */
.L_x_163:
        /* <DEDUP_REMOVED lines=9> */
.L_x_165:
        /* <DEDUP_REMOVED lines=9> */
.L_x_167:
        /* <DEDUP_REMOVED lines=9> */
.L_x_169:
        /* <DEDUP_REMOVED lines=9> */
.L_x_171:
[----:B------:R-:W-:-:S04]  /*3250*/  UIADD3 UR6, UPT, UPT, UR6, 0x1, URZ ;  /* 0x0000000106067890 */ /* 0x000fc8000fffe0ff */
[----:B------:R-:W-:-:S04]  /*3260*/  UISETP.NE.AND UP0, UPT, UR6, 0x14, UPT ;  /* 0x000000140600788c */ /* 0x000fc8000bf05270 */
[----:B------:R-:W-:Y:S02]  /*3270*/  USEL UR5, URZ, 0x1, UP0 ;  /* 0x00000001ff057887 */ /* 0x000fe40008000000 */
[----:B------:R-:W-:-:S04]  /*3280*/  USEL UR6, UR6, URZ, UP0 ;  /* 0x000000ff06067287 */ /* 0x000fc80008000000 */
[----:B------:R-:W-:Y:S01]  /*3290*/  ULEA UR6, UR6, UR4, 0x3 ;  /* 0x0000000406067291 */ /* 0x000fe2000f8e18ff */
[----:B-1----:R-:W-:-:S04]  /*32a0*/  LOP3.LUT R3, R2, UR5, RZ, 0x3c, !PT ;  /* 0x0000000502037c12 */ /* 0x002fc8000f8e3cff */
[----:B------:R-:W-:Y:S01]  /*32b0*/  SHF.L.U32 R3, R3, 0x1f, RZ ;  /* 0x0000001f03037819 */ /* 0x000fe200000006ff */
[----:B---3--:R-:W-:-:S07]  /*32c0*/  IMAD.U32 R0, RZ, RZ, UR6 ;  /* 0x00000006ff007e24 */ /* 0x008fce000f8e00ff */
.L_x_63:
[----:B-1----:R1:W2:Y:S02]  /*32d0*/  SYNCS.PHASECHK.TRANS64.TRYWAIT P0, [R0+URZ], R3 ;  /* 0x00000003000075a7 */ /* 0x0022a400080011ff */
[----:B--2---:R-:W-:Y:S05]  /*32e0*/  @!P0 NANOSLEEP.SYNCS 0x989680 ;  /* 0x009896800000895d */ /* 0x004fea0003900000 */
[----:B------:R-:W2:Y:S02]  /*32f0*/  @!P0 SYNCS.PHASECHK.TRANS64 P0, [R0+URZ], R3 ;  /* 0x00000003000085a7 */ /* 0x000ea400080010ff */
[----:B--2---:R-:W-:Y:S05]  /*3300*/  @P0 EXIT ;  /* 0x000000000000094d */ /* 0x004fea0003800000 */
[----:B------:R-:W-:Y:S05]  /*3310*/  BRA `(.L_x_63) ;  /* 0xfffffffc00ec7947 */ /* 0x000fea000383ffff */
.L_x_23:
[----:B------:R-:W-:-:S04]  /*3320*/  UISETP.NE.AND UP1, UPT, UR37, URZ, UPT ;  /* 0x000000ff2500728c */ /* 0x000fc8000bf25270 */
[----:B------:R-:W-:-:S09]  /*3330*/  UISETP.NE.OR UP1, UPT, UR10, 0x1, UP1 ;  /* 0x000000010a00788c */ /* 0x000fd20008f25670 */
[----:B------:R-:W-:Y:S05]  /*3340*/  BRA.U UP1, `(.L_x_64) ;  /* 0x00000005014c7547 */ /* 0x000fea000b800000 */
[----:B------:R-:W-:Y:S01]  /*3350*/  HFMA2 R11, -RZ, RZ, 0, 0 ;  /* 0x00000000ff0b7431 */ /* 0x000fe200000001ff */
[----:B------:R-:W-:Y:S01]  /*3360*/  ISETP.GE.U32.AND P2, PT, R10, 0x2, PT ;  /* 0x000000020a00780c */ /* 0x000fe20003f46070 */
[----:B------:R-:W-:Y:S01]  /*3370*/  IMAD.MOV.U32 R12, RZ, RZ, 0x1 ;  /* 0x00000001ff0c7424 */ /* 0x000fe200078e00ff */
[----:B------:R-:W-:Y:S01]  /*3380*/  CS2R R8, SRZ ;  /* 0x0000000000087805 */ /* 0x000fe2000001ff00 */
[----:B------:R-:W-:Y:S01]  /*3390*/  IMAD.MOV.U32 R3, RZ, RZ, RZ ;  /* 0x000000ffff037224 */ /* 0x000fe200078e00ff */
[----:B------:R-:W-:Y:S01]  /*33a0*/  UMOV UR4, 0x400 ;  /* 0x0000040000047882 */ /* 0x000fe20000000000 */
[----:B------:R-:W-:Y:S01]  /*33b0*/  UMOV UR6, URZ ;  /* 0x000000ff00067c82 */ /* 0x000fe20008000000 */
[----:B------:R-:W-:-:S12]  /*33c0*/  ULEA UR37, UR37, UR4, 0x18 ;  /* 0x0000000425257291 */ /* 0x000fd8000f8ec0ff */
.L_x_68:
[----:B------:R-:W-:Y:S02]  /*33d0*/  LEA R0, R3, UR37, 0x3 ;  /* 0x0000002503007c11 */ /* 0x000fe4000f8e18ff */
[----:B------:R-:W-:-:S03]  /*33e0*/  SHF.L.U32 R5, R8, 0x1f, RZ ;  /* 0x0000001f08057819 */ /* 0x000fc600000006ff */
[----:B------:R-:W-:Y:S01]  /*33f0*/  VIADD R4, R0, 0x1d0 ;  /* 0x000001d000047836 */ /* 0x000fe20000000000 */
[----:B------:R-:W1:Y:S02]  /*3400*/  SYNCS.PHASECHK.TRANS64.TRYWAIT P0, [R0+URZ+0x1c0], R5 ;  /* 0x0001c005000075a7 */ /* 0x000e6400080011ff */
[----:B-1----:R-:W-:Y:S05]  /*3410*/  @!P0 BRA `(.L_x_65) ;  /* 0x0000005000348947 */ /* 0x002fea0003800000 */
.L_x_172:
[----:B------:R-:W-:Y:S01]  /*3420*/  ULEA UR5, UR6, UR37, 0x3 ;  /* 0x0000002506057291 */ /* 0x000fe2000f8e18ff */
[----:B------:R-:W-:Y:S01]  /*3430*/  PRMT R4, RZ, 0x654, R4 ;  /* 0x00000654ff047816 */ /* 0x000fe20000000004 */
[----:B-1----:R-:W-:Y:S01]  /*3440*/  @!P2 IMAD.MOV.U32 R5, RZ, RZ, 0x10 ;  /* 0x00000010ff05a424 */ /* 0x002fe200078e00ff */
[----:B------:R-:W-:Y:S01]  /*3450*/  SHF.L.U32 R7, R12, 0x1f, RZ ;  /* 0x0000001f0c077819 */ /* 0x000fe200000006ff */
[----:B------:R-:W-:Y:S01]  /*3460*/  UIADD3 UR4, UPT, UPT, UR5, 0x160, URZ ;  /* 0x0000016005047890 */ /* 0x000fe2000fffe0ff */
[----:B------:R1:W-:Y:S05]  /*3470*/  SYNCS.ARRIVE.TRANS64.RED.A1T0 RZ, [R4+URZ], RZ ;  /* 0x000000ff04ff79a7 */ /* 0x0003ea00081004ff */
[----:B------:R-:W-:Y:S01]  /*3480*/  IMAD.U32 R13, RZ, RZ, UR4 ;  /* 0x00000004ff0d7e24 */ /* 0x000fe2000f8e00ff */
[----:B------:R-:W2:Y:S04]  /*3490*/  SYNCS.PHASECHK.TRANS64.TRYWAIT P0, [UR5+0x170], R7 ;  /* 0x00017007ff0075a7 */ /* 0x000ea80008001105 */
[----:B------:R-:W-:Y:S01]  /*34a0*/  PRMT R13, R10, 0x654, R13 ;  /* 0x000006540a0d7816 */ /* 0x000fe2000000000d */
[----:B-12---:R-:W-:Y:S06]  /*34b0*/  @!P0 BRA `(.L_x_66) ;  /* 0x0000005000208947 */ /* 0x006fec0003800000 */
.L_x_174:
[----:B------:R-:W-:Y:S01]  /*34c0*/  ULEA UR4, UR6, UR37, 0x4 ;  /* 0x0000002506047291 */ /* 0x000fe2000f8e20ff */
[----:B------:R-:W-:Y:S01]  /*34d0*/  SEL R2, R13, R2, !P2 ;  /* 0x000000020d027207 */ /* 0x000fe20005000000 */
[----:B------:R-:W-:Y:S01]  /*34e0*/  UIADD3 UR5, UPT, UPT, UR5, 0x160, URZ ;  /* 0x0000016005057890 */ /* 0x000fe2000fffe0ff */
[----:B-1----:R-:W-:Y:S01]  /*34f0*/  LEA R0, R11, UR37, 0x3 ;  /* 0x000000250b007c11 */ /* 0x002fe2000f8e18ff */
[----:B------:R-:W-:Y:S01]  /*3500*/  UIADD3 UR4, UPT, UPT, UR4, 0x1f0, URZ ;  /* 0x000001f004047890 */ /* 0x000fe2000fffe0ff */
[----:B------:R1:W-:Y:S01]  /*3510*/  @!P2 SYNCS.ARRIVE.TRANS64.RED RZ, [R2+URZ], R5 ;  /* 0x0000000502ffa9a7 */ /* 0x0003e200080004ff */
[----:B------:R-:W-:Y:S01]  /*3520*/  UIADD3 UR6, UPT, UPT, UR6, 0x1, URZ ;  /* 0x0000000106067890 */ /* 0x000fe2000fffe0ff */
[----:B------:R-:W-:-:S03]  /*3530*/  VIADD R3, R3, 0x1 ;  /* 0x0000000103037836 */ /* 0x000fc60000000000 */
[----:B------:R-:W-:Y:S02]  /*3540*/  UISETP.NE.AND UP0, UPT, UR6, 0x2, UPT ;  /* 0x000000020600788c */ /* 0x000fe4000bf05270 */
[----:B------:R-:W-:Y:S01]  /*3550*/  ISETP.NE.AND P0, PT, R3, 0x2, PT ;  /* 0x000000020300780c */ /* 0x000fe20003f05270 */
[----:B------:R-:W-:Y:S06]  /*3560*/  UGETNEXTWORKID.BROADCAST [UR4], [UR5] ;  /* 0x00000000040073ca */ /* 0x000fec0008000100 */
[----:B------:R-:W-:Y:S02]  /*3570*/  USEL UR4, URZ, 0x1, UP0 ;  /* 0x00000001ff047887 */ /* 0x000fe40008000000 */
[----:B------:R-:W-:-:S04]  /*3580*/  USEL UR6, UR6, URZ, UP0 ;  /* 0x000000ff06067287 */ /* 0x000fc80008000000 */
[----:B------:R-:W-:Y:S02]  /*3590*/  LOP3.LUT R12, R12, UR4, RZ, 0x3c, !PT ;  /* 0x000000040c0c7c12 */ /* 0x000fe4000f8e3cff */
[----:B-1----:R-:W-:-:S04]  /*35a0*/  SHF.L.U32 R5, R9, 0x1f, RZ ;  /* 0x0000001f09057819 */ /* 0x002fc800000006ff */
[----:B------:R-:W1:Y:S02]  /*35b0*/  SYNCS.PHASECHK.TRANS64.TRYWAIT P1, [R0+URZ+0x160], R5 ;  /* 0x00016005000075a7 */ /* 0x000e6400080211ff */
[----:B-1----:R-:W-:Y:S05]  /*35c0*/  @!P1 BRA `(.L_x_67) ;  /* 0x0000004c00f49947 */ /* 0x002fea0003800000 */
.L_x_175:
[----:B------:R-:W-:Y:S01]  /*35d0*/  LEA R4, R11, UR37, 0x4 ;  /* 0x000000250b047c11 */ /* 0x000fe2000f8e20ff */
[----:B-1----:R-:W-:Y:S01]  /*35e0*/  VIADD R0, R0, 0x170 ;  /* 0x0000017000007836 */ /* 0x002fe20000000000 */
[----:B------:R-:W-:Y:S01]  /*35f0*/  SEL R3, R3, RZ, P0 ;  /* 0x000000ff03037207 */ /* 0x000fe20000000000 */
[----:B------:R-:W-:-:S03]  /*3600*/  VIADD R11, R11, 0x1 ;  /* 0x000000010b0b7836 */ /* 0x000fc60000000000 */
[----:B------:R-:W1:Y:S01]  /*3610*/  LDS.128 R4, [R4+0x1f0] ;  /* 0x0001f00004047984 */ /* 0x000e620000000c00 */
[----:B------:R-:W-:Y:S02]  /*3620*/  PRMT R0, RZ, 0x654, R0 ;  /* 0x00000654ff007816 */ /* 0x000fe40000000000 */
[C---:B------:R-:W-:Y:S01]  /*3630*/  ISETP.NE.AND P1, PT, R11.reuse, 0x2, PT ;  /* 0x000000020b00780c */ /* 0x040fe20003f25270 */
[----:B------:R-:W-:Y:S01]  /*3640*/  @!PT LDS RZ, [RZ] ;  /* 0x00000000fffff984 */ /* 0x000fe20000000800 */
[----:B------:R-:W-:Y:S01]  /*3650*/  @!PT LDS RZ, [RZ] ;  /* 0x00000000fffff984 */ /* 0x000fe20000000800 */
[----:B------:R-:W-:Y:S01]  /*3660*/  @!PT LDS RZ, [RZ] ;  /* 0x00000000fffff984 */ /* 0x000fe20000000800 */
[----:B------:R-:W-:Y:S01]  /*3670*/  @!PT LDS RZ, [RZ] ;  /* 0x00000000fffff984 */ /* 0x000fe20000000800 */
[----:B------:R2:W-:Y:S06]  /*3680*/  MEMBAR.ALL.CTA ;  /* 0x0000000000007992 */ /* 0x0005ec0000008000 */
[----:B--2---:R-:W2:Y:S01]  /*3690*/  FENCE.VIEW.ASYNC.S ;  /* 0x00000000000073c6 */ /* 0x004ea20000000000 */
[----:B------:R-:W-:Y:S01]  /*36a0*/  SEL R11, R11, RZ, P1 ;  /* 0x000000ff0b0b7207 */ /* 0x000fe20000800000 */
[----:B--2---:R2:W-:Y:S01]  /*36b0*/  SYNCS.ARRIVE.TRANS64.RED.A1T0 RZ, [R0+URZ], RZ ;  /* 0x000000ff00ff79a7 */ /* 0x0045e200081004ff */
[----:B-1----:R-:W-:-:S02]  /*36c0*/  LOP3.LUT P3, RZ, R6, 0x1, RZ, 0xc0, !PT ;  /* 0x0000000106ff7812 */ /* 0x002fc4000786c0ff */
[----:B------:R-:W-:-:S04]  /*36d0*/  SEL R5, RZ, 0x1, P0 ;  /* 0x00000001ff057807 */ /* 0x000fc80000000000 */
[----:B------:R-:W-:Y:S02]  /*36e0*/  LOP3.LUT R8, R8, R5, RZ, 0x3c, !PT ;  /* 0x0000000508087212 */ /* 0x000fe400078e3cff */
[----:B--2---:R-:W-:-:S04]  /*36f0*/  SEL R0, RZ, 0x1, P1 ;  /* 0x00000001ff007807 */ /* 0x004fc80000800000 */
[----:B------:R-:W-:Y:S01]  /*3700*/  LOP3.LUT R9, R9, R0, RZ, 0x3c, !PT ;  /* 0x0000000009097212 */ /* 0x000fe200078e3cff */
[----:B------:R-:W-:Y:S06]  /*3710*/  @P3 BRA `(.L_x_68) ;  /* 0xfffffffc002c3947 */ /* 0x000fec000383ffff */
[----:B------:R-:W-:Y:S01]  /*3720*/  ULEA UR5, UR6, UR37, 0x3 ;  /* 0x0000002506057291 */ /* 0x000fe2000f8e18ff */
[----:B------:R-:W-:-:S08]  /*3730*/  SHF.L.U32 R3, R12, 0x1f, RZ ;  /* 0x0000001f0c037819 */ /* 0x000fd000000006ff */
[----:B------:R-:W1:Y:S02]  /*3740*/  SYNCS.PHASECHK.TRANS64 P0, [UR5+0x170], R3 ;  /* 0x00017003ff0075a7 */ /* 0x000e640008001005 */
[----:B-1----:R-:W-:Y:S05]  /*3750*/  @P0 BRA `(.L_x_69) ;  /* 0x0000000000080947 */ /* 0x002fea0003800000 */
[----:B------:R-:W1:Y:S02]  /*3760*/  SYNCS.PHASECHK.TRANS64.TRYWAIT P0, [UR5+0x170], R3 ;  /* 0x00017003ff0075a7 */ /* 0x000e640008001105 */
[----:B-1----:R-:W-:Y:S05]  /*3770*/  @!P0 BRA `(.L_x_70) ;  /* 0x0000004c009c8947 */ /* 0x002fea0003800000 */
.L_x_69:
[----:B------:R-:W-:-:S04]  /*3780*/  UIADD3 UR4, UPT, UPT, UR6, 0x1, URZ ;  /* 0x0000000106047890 */ /* 0x000fc8000fffe0ff */
[----:B------:R-:W-:-:S04]  /*3790*/  UISETP.NE.AND UP0, UPT, UR4, 0x2, UPT ;  /* 0x000000020400788c */ /* 0x000fc8000bf05270 */
[----:B------:R-:W-:Y:S02]  /*37a0*/  USEL UR7, URZ, 0x1, UP0 ;  /* 0x00000001ff077887 */ /* 0x000fe40008000000 */
[----:B------:R-:W-:-:S04]  /*37b0*/  USEL UR4, UR4, URZ, UP0 ;  /* 0x000000ff04047287 */ /* 0x000fc80008000000 */
[----:B------:R-:W-:Y:S01]  /*37c0*/  ULEA UR4, UR4, UR37, 0x3 ;  /* 0x0000002504047291 */ /* 0x000fe2000f8e18ff */
[----:B-1----:R-:W-:-:S04]  /*37d0*/  LOP3.LUT R3, R12, UR7, RZ, 0x3c, !PT ;  /* 0x000000070c037c12 */ /* 0x002fc8000f8e3cff */
[----:B------:R-:W-:-:S04]  /*37e0*/  SHF.L.U32 R0, R3, 0x1f, RZ ;  /* 0x0000001f03007819 */ /* 0x000fc800000006ff */
[----:B------:R-:W1:Y:S02]  /*37f0*/  SYNCS.PHASECHK.TRANS64 P0, [UR4+0x170], R0 ;  /* 0x00017000ff0075a7 */ /* 0x000e640008001004 */
[----:B-1----:R-:W-:Y:S05]  /*3800*/  @P0 EXIT ;  /* 0x000000000000094d */ /* 0x002fea0003800000 */
[----:B------:R-:W-:Y:S02]  /*3810*/  SHF.L.U32 R3, R3, 0x1f, RZ ;  /* 0x0000001f03037819 */ /* 0x000fe400000006ff */
[----:B------:R-:W-:-:S07]  /*3820*/  MOV R0, UR4 ;  /* 0x0000000400007c02 */ /* 0x000fce0008000f00 */
.L_x_71:
[----:B-1----:R1:W2:Y:S02]  /*3830*/  SYNCS.PHASECHK.TRANS64.TRYWAIT P0, [R0+URZ+0x170], R3 ;  /* 0x00017003000075a7 */ /* 0x0022a400080011ff */
[----:B--2---:R-:W-:Y:S05]  /*3840*/  @!P0 NANOSLEEP.SYNCS 0x989680 ;  /* 0x009896800000895d */ /* 0x004fea0003900000 */
[----:B------:R-:W2:Y:S02]  /*3850*/  @!P0 SYNCS.PHASECHK.TRANS64 P0, [R0+URZ+0x170], R3 ;  /* 0x00017003000085a7 */ /* 0x000ea400080010ff */
[----:B--2---:R-:W-:Y:S05]  /*3860*/  @P0 EXIT ;  /* 0x000000000000094d */ /* 0x004fea0003800000 */
[----:B------:R-:W-:Y:S05]  /*3870*/  BRA `(.L_x_71) ;  /* 0xfffffffc00ec7947 */ /* 0x000fea000383ffff */
.L_x_64:
[----:B------:R-:W-:Y:S05]  /*3880*/  BRA.U UP4, `(.L_x_72) ;  /* 0x0000001104a07547 */ /* 0x000fea000b800000 */
[----:B------:R-:W-:Y:S01]  /*3890*/  UMOV UR6, 0x40 ;  /* 0x0000004000067882 */ /* 0x000fe20000000000 */
[----:B------:R-:W-:Y:S01]  /*38a0*/  NOP ;  /* 0x0000000000007918 */ /* 0x000fe20000000000 */
[----:B------:R-:W-:Y:S01]  /*38b0*/  ULEA UR6, UR37, UR6, 0x18 ;  /* 0x0000000625067291 */ /* 0x000fe2000f8ec0ff */
[----:B------:R-:W-:Y:S02]  /*38c0*/  UMOV UR7, 0x400 ;  /* 0x0000040000077882 */ /* 0x000fe40000000000 */
[----:B------:R-:W-:-:S06]  /*38d0*/  ULEA UR37, UR37, UR7, 0x18 ;  /* 0x0000000725257291 */ /* 0x000fcc000f8ec0ff */
[----:B------:R-:W1:Y:S02]  /*38e0*/  LDS.U8 R2, [UR6+0x1c] ;  /* 0x00001c06ff027984 */ /* 0x000e640008000000 */
[----:B-1----:R-:W-:-:S13]  /*38f0*/  ISETP.NE.AND P0, PT, R2, RZ, PT ;  /* 0x000000ff0200720c */ /* 0x002fda0003f05270 */
[----:B------:R-:W-:Y:S05]  /*3900*/  @P0 BRA `(.L_x_73) ;  /* 0x0000000400080947 */ /* 0x000fea0003800000 */
[----:B------:R-:W-:Y:S02]  /*3910*/  UISETP.NE.U32.AND UP0, UPT, UR5, 0x1, UPT ;  /* 0x000000010500788c */ /* 0x000fe4000bf05070 */
[----:B------:R-:W-:-:S07]  /*3920*/  UIADD3 UR8, UPT, UPT, UR6, 0x8, URZ ;  /* 0x0000000806087890 */ /* 0x000fce000fffe0ff */
[----:B------:R-:W-:Y:S05]  /*3930*/  BRA.U !UP0, `(.L_x_74) ;  /* 0x00000001089c7547 */ /* 0x000fea000b800000 */
[----:B------:R-:W-:Y:S01]  /*3940*/  ELECT P0, URZ, PT ;  /* 0x0000000000ff782f */ /* 0x000fe20003800000 */
[----:B------:R-:W-:-:S12]  /*3950*/  BSSY B0, `(.L_x_74) ;  /* 0x0000025000007945 */ /* 0x000fd80003800000 */
[----:B------:R-:W-:Y:S05]  /*3960*/  @!P0 BRA `(.L_x_75) ;  /* 0x00000000008c8947 */ /* 0x000fea0003800000 */
[----:B------:R-:W-:-:S05]  /*3970*/  UMOV UR7, 0x10 ;  /* 0x0000001000077882 */ /* 0x000fca0000000000 */
[----:B------:R-:W-:Y:S04]  /*3980*/  DEPBAR.LE SB1, 0x36 ;  /* 0x00009d800000791a */ /* 0x000fe80000000000 */
[----:B------:R-:W1:Y:S02]  /*3990*/  UTCATOMSWS.2CTA.FIND_AND_SET.ALIGN UP1, UR7, UR7 ;  /* 0x00000007000775e3 */ /* 0x000e640008220800 */
[----:B-1----:R-:W-:Y:S01]  /*39a0*/  MOV R11, UR7 ;  /* 0x00000007000b7c02 */ /* 0x002fe20008000f00 */
[----:B------:R-:W-:Y:S06]  /*39b0*/  BRA.U UP1, `(.L_x_76) ;  /* 0x0000000101187547 */ /* 0x000fec000b800000 */
.L_x_77:
[----:B------:R-:W-:Y:S05]  /*39c0*/  NANOSLEEP 0x64 ;  /* 0x000000640000795d */ /* 0x000fea0003800000 */
[----:B------:R-:W-:-:S05]  /*39d0*/  UMOV UR7, 0x10 ;  /* 0x0000001000077882 */ /* 0x000fca0000000000 */
[----:B------:R-:W-:Y:S04]  /*39e0*/  DEPBAR.LE SB1, 0x36 ;  /* 0x00009d800000791a */ /* 0x000fe80000000000 */
[----:B------:R-:W1:Y:S02]  /*39f0*/  UTCATOMSWS.2CTA.FIND_AND_SET.ALIGN UP1, UR7, UR7 ;  /* 0x00000007000775e3 */ /* 0x000e640008220800 */
[----:B-1----:R-:W-:Y:S01]  /*3a00*/  MOV R11, UR7 ;  /* 0x00000007000b7c02 */ /* 0x002fe20008000f00 */
[----:B------:R-:W-:Y:S05]  /*3a10*/  BRA.U !UP1, `(.L_x_77) ;  /* 0xfffffffd09e87547 */ /* 0x000fea000b83ffff */
.L_x_76:
[----:B------:R-:W1:Y:S01]  /*3a20*/  LDS R5, [UR6+0x10] ;  /* 0x00001006ff057984 */ /* 0x000e620008000800 */
[----:B------:R-:W-:Y:S01]  /*3a30*/  IMAD.U32 R3, RZ, RZ, UR37 ;  /* 0x00000025ff037e24 */ /* 0x000fe2000f8e00ff */
[----:B------:R-:W-:-:S03]  /*3a40*/  MOV R2, UR4 ;  /* 0x0000000400027c02 */ /* 0x000fc60008000f00 */
[----:B------:R-:W-:Y:S01]  /*3a50*/  VIADD R3, R3, 0x210 ;  /* 0x0000021003037836 */ /* 0x000fe20000000000 */
[----:B-1----:R-:W-:-:S04]  /*3a60*/  SHF.L.U32 R5, R5, 0x1f, RZ ;  /* 0x0000001f05057819 */ /* 0x002fc800000006ff */
[----:B------:R-:W1:Y:S02]  /*3a70*/  SYNCS.PHASECHK.TRANS64.TRYWAIT P0, [UR6+0x8], R5 ;  /* 0x00000805ff0075a7 */ /* 0x000e640008001106 */
[----:B-1----:R-:W-:Y:S05]  /*3a80*/  @P0 BRA `(.L_x_78) ;  /* 0x0000000000080947 */ /* 0x002fea0003800000 */
[----:B------:R-:W1:Y:S02]  /*3a90*/  SYNCS.PHASECHK.TRANS64.TRYWAIT P0, [UR6+0x8], R5 ;  /* 0x00000805ff0075a7 */ /* 0x000e640008001106 */
[----:B-1----:R-:W-:Y:S05]  /*3aa0*/  @!P0 BRA `(.L_x_79) ;  /* 0x0000004800e88947 */ /* 0x002fea0003800000 */
.L_x_78:
[----:B-1----:R-:W-:Y:S01]  /*3ab0*/  HFMA2 R4, -RZ, RZ, 0, 5.9604644775390625e-08 ;  /* 0x00000001ff047431 */ /* 0x002fe200000001ff */
[----:B------:R-:W-:Y:S01]  /*3ac0*/  UPRMT UR7, UR4, 0x654, UR8 ;  /* 0x0000065404077896 */ /* 0x000fe20008000008 */
[----:B------:R-:W-:Y:S01]  /*3ad0*/  IMAD.MOV.U32 R6, RZ, RZ, 0xffff ;  /* 0x0000ffffff067424 */ /* 0x000fe200078e00ff */
[----:B------:R-:W-:Y:S01]  /*3ae0*/  PRMT R2, R2, 0x654, R3 ;  /* 0x0000065402027816 */ /* 0x000fe20000000003 */
[----:B------:R-:W-:Y:S02]  /*3af0*/  IMAD.MOV.U32 R5, RZ, RZ, 0x4 ;  /* 0x00000004ff057424 */ /* 0x000fe400078e00ff */
[----:B------:R-:W-:Y:S01]  /*3b00*/  IMAD.SHL.U32 R9, R11, 0x20, RZ ;  /* 0x000000200b097824 */ /* 0x000fe200078e00ff */
[----:B------:R-:W-:Y:S02]  /*3b10*/  MOV R3, UR7 ;  /* 0x0000000700037c02 */ /* 0x000fe40008000f00 */
[-C--:B------:R-:W-:Y:S01]  /*3b20*/  SHF.L.U32 R7, R6, R11.reuse, RZ ;  /* 0x0000000b06077219 */ /* 0x080fe200000006ff */
[----:B------:R1:W-:Y:S01]  /*3b30*/  SYNCS.ARRIVE.TRANS64.RED RZ, [UR7], R5 ;  /* 0x00000005ffff79a7 */ /* 0x0003e20008000407 */
[----:B------:R-:W-:Y:S01]  /*3b40*/  SHF.L.U32 R6, R4, R11, RZ ;  /* 0x0000000b04067219 */ /* 0x000fe200000006ff */
[----:B------:R1:W-:Y:S04]  /*3b50*/  STS [UR37+0x210], R9 ;  /* 0x00021009ff007988 */ /* 0x0003e80008000825 */
[----:B------:R1:W-:Y:S04]  /*3b60*/  STAS [R2.64], R11 ;  /* 0x0000000b02007dbd */ /* 0x0003e8000c0008ff */
[----:B------:R1:W-:Y:S04]  /*3b70*/  ATOMS.OR RZ, [UR6+0x14], R7 ;  /* 0x00001407ffff798c */ /* 0x0003e8000b000006 */
[----:B------:R1:W-:Y:S04]  /*3b80*/  ATOMS.OR RZ, [UR6+0x18], R6 ;  /* 0x00001806ffff798c */ /* 0x0003e8000b000006 */
[----:B------:R1:W-:Y:S02]  /*3b90*/  ATOMS.XOR RZ, [UR6+0x10], R4 ;  /* 0x00001004ffff798c */ /* 0x0003e4000b800006 */
.L_x_75:
[----:B------:R-:W-:Y:S05]  /*3ba0*/  BSYNC B0 ;  /* 0x0000000000007941 */ /* 0x000fea0003800000 */
.L_x_74:
[----:B------:R-:W-:Y:S05]  /*3bb0*/  BRA.U UP0, `(.L_x_80) ;  /* 0x00000001006c7547 */ /* 0x000fea000b800000 */
[----:B------:R-:W-:-:S03]  /*3bc0*/  UMOV UR7, 0xffffffff ;  /* 0xffffffff00077882 */ /* 0x000fc60000000000 */
[----:B------:R-:W-:Y:S05]  /*3bd0*/  BRA.DIV UR7, `(.L_x_81) ;  /* 0x0000004a07b47947 */ /* 0x000fea000b800000 */
[----:B------:R-:W-:-:S13]  /*3be0*/  ELECT P6, URZ, PT ;  /* 0x0000000000ff782f */ /* 0x000fda00038c0000 */
.L_x_179:
[----:B------:R-:W-:Y:S05]  /*3bf0*/  @!P6 BRA `(.L_x_80) ;  /* 0x00000000005ce947 */ /* 0x000fea0003800000 */
[----:B-1----:R-:W1:Y:S02]  /*3c00*/  LDS R3, [UR6+0x10] ;  /* 0x00001006ff037984 */ /* 0x002e640008000800 */
[----:B-1----:R-:W-:-:S04]  /*3c10*/  SHF.L.U32 R3, R3, 0x1f, RZ ;  /* 0x0000001f03037819 */ /* 0x002fc800000006ff */
[----:B------:R-:W1:Y:S02]  /*3c20*/  SYNCS.PHASECHK.TRANS64.TRYWAIT P0, [UR6+0x8], R3 ;  /* 0x00000803ff0075a7 */ /* 0x000e640008001106 */
[----:B-1----:R-:W-:Y:S05]  /*3c30*/  @P0 BRA `(.L_x_82) ;  /* 0x0000000000080947 */ /* 0x002fea0003800000 */
[----:B------:R-:W1:Y:S02]  /*3c40*/  SYNCS.PHASECHK.TRANS64.TRYWAIT P0, [UR6+0x8], R3 ;  /* 0x00000803ff0075a7 */ /* 0x000e640008001106 */
[----:B-1----:R-:W-:Y:S05]  /*3c50*/  @!P0 BRA `(.L_x_83) ;  /* 0x0000004800b48947 */ /* 0x002fea0003800000 */
.L_x_82:
[----:B------:R-:W2:Y:S01]  /*3c60*/  LDS R5, [UR37+0x210] ;  /* 0x00021025ff057984 */ /* 0x000ea20008000800 */
[----:B-1----:R-:W-:Y:S02]  /*3c70*/  HFMA2 R2, -RZ, RZ, 0, 5.9604644775390625e-08 ;  /* 0x00000001ff027431 */ /* 0x002fe400000001ff */
[----:B------:R-:W-:Y:S01]  /*3c80*/  IMAD.MOV.U32 R3, RZ, RZ, 0xffff ;  /* 0x0000ffffff037424 */ /* 0x000fe200078e00ff */
[----:B------:R-:W-:Y:S01]  /*3c90*/  UPRMT UR7, UR4, 0x654, UR8 ;  /* 0x0000065404077896 */ /* 0x000fe20008000008 */
[----:B--2---:R-:W-:-:S03]  /*3ca0*/  IMAD.SHL.U32 R4, R5, 0x20, RZ ;  /* 0x0000002005047824 */ /* 0x004fc600078e00ff */
[-C--:B------:R-:W-:Y:S02]  /*3cb0*/  SHF.L.U32 R3, R3, R5.reuse, RZ ;  /* 0x0000000503037219 */ /* 0x080fe400000006ff */
[----:B------:R-:W-:Y:S01]  /*3cc0*/  SHF.L.U32 R5, R2, R5, RZ ;  /* 0x0000000502057219 */ /* 0x000fe200000006ff */
[----:B------:R2:W-:Y:S04]  /*3cd0*/  STS [UR37+0x210], R4 ;  /* 0x00021004ff007988 */ /* 0x0005e80008000825 */
[----:B------:R2:W-:Y:S04]  /*3ce0*/  ATOMS.OR RZ, [UR6+0x14], R3 ;  /* 0x00001403ffff798c */ /* 0x0005e8000b000006 */
[----:B------:R2:W-:Y:S01]  /*3cf0*/  ATOMS.OR RZ, [UR6+0x18], R5 ;  /* 0x00001805ffff798c */ /* 0x0005e2000b000006 */
[----:B------:R-:W-:Y:S03]  /*3d00*/  SYNCS.ARRIVE.TRANS64.RED.A1T0 RZ, [UR7], RZ ;  /* 0x000000ffffff79a7 */ /* 0x000fe60008100407 */
[----:B------:R2:W-:Y:S01]  /*3d10*/  ATOMS.XOR RZ, [UR6+0x10], R2 ;  /* 0x00001002ffff798c */ /* 0x0005e2000b800006 */
[----:B------:R-:W-:Y:S05]  /*3d20*/  BRA `(.L_x_80) ;  /* 0x0000000000107947 */ /* 0x000fea0003800000 */
.L_x_73:
[----:B------:R-:W-:-:S05]  /*3d30*/  MOV R2, 0xffffffff ;  /* 0xffffffff00027802 */ /* 0x000fca0000000f00 */
[----:B------:R1:W-:Y:S02]  /*3d40*/  STS [UR37+0x210], R2 ;  /* 0x00021002ff007988 */ /* 0x0003e40008000825 */
[----:B-1----:R-:W-:Y:S02]  /*3d50*/  MOV R2, 0x3d70 ;  /* 0x00003d7000027802 */ /* 0x002fe40000000f00 */
[----:B-----5:R-:W-:Y:S05]  /*3d60*/  CALL.REL.NOINC `($__internal_1_$__cuda_sm10x_tcgen05_guardrail_trap_phase_invalid_during_alloc) ;  /* 0x0000004c00bc7944 */ /* 0x020fea0003c00000 */
.L_x_80:
[----:B------:R-:W-:Y:S05]  /*3d70*/  WARPSYNC.ALL ;  /* 0x0000000000007948 */ /* 0x000fea0003800000 */
[----:B------:R-:W3:Y:S01]  /*3d80*/  S2UR UR8, SR_CgaCtaId ;  /* 0x00000000000879c3 */ /* 0x000ee20000008800 */
[----:B------:R-:W-:Y:S01]  /*3d90*/  UMOV UR6, 0x400 ;  /* 0x0000040000067882 */ /* 0x000fe20000000000 */
[----:B------:R-:W-:-:S06]  /*3da0*/  NOP ;  /* 0x0000000000007918 */ /* 0x000fcc0000000000 */
[----:B------:R-:W-:Y:S06]  /*3db0*/  BAR.ARV 0x6, 0xa0 ;  /* 0x0182800000007b1d */ /* 0x000fec0000002000 */
[----:B------:R-:W-:Y:S01]  /*3dc0*/  LOP3.LUT R0, R0, 0xffff, RZ, 0xc0, !PT ;  /* 0x0000ffff00007812 */ /* 0x000fe200078ec0ff */
[----:B-1----:R-:W-:Y:S01]  /*3dd0*/  IMAD.MOV.U32 R9, RZ, RZ, 0x1 ;  /* 0x00000001ff097424 */ /* 0x002fe200078e00ff */
[----:B------:R-:W-:Y:S01]  /*3de0*/  LOP3.LUT R8, R8, 0xffff, RZ, 0xc0, !PT ;  /* 0x0000ffff08087812 */ /* 0x000fe200078ec0ff */
[----:B------:R-:W-:Y:S01]  /*3df0*/  UMOV UR22, URZ ;  /* 0x000000ff00167c82 */ /* 0x000fe20008000000 */
[----:B------:R-:W-:Y:S01]  /*3e00*/  R2UR UR12, R0 ;  /* 0x00000000000c72ca */ /* 0x000fe200000e0000 */
[----:B------:R-:W-:Y:S01]  /*3e10*/  UMOV UR21, URZ ;  /* 0x000000ff00157c82 */ /* 0x000fe20008000000 */
[----:B------:R-:W-:Y:S01]  /*3e20*/  R2UR UR13, R8 ;  /* 0x00000000080d72ca */ /* 0x000fe200000e0000 */
[----:B------:R-:W-:Y:S01]  /*3e30*/  IMAD.MOV.U32 R8, RZ, RZ, RZ ;  /* 0x000000ffff087224 */ /* 0x000fe200078e00ff */
[----:B------:R-:W-:Y:S01]  /*3e40*/  UMOV UR20, URZ ;  /* 0x000000ff00147c82 */ /* 0x000fe20008000000 */
[----:B------:R-:W-:-:S02]  /*3e50*/  UISETP.NE.AND UP2, UPT, UR5, URZ, UPT ;  /* 0x000000ff0500728c */ /* 0x000fc4000bf45270 */
[----:B---3--:R-:W-:Y:S01]  /*3e60*/  ULEA UR8, UR8, UR6, 0x18 ;  /* 0x0000000608087291 */ /* 0x008fe2000f8ec0ff */
[----:B------:R-:W1:Y:S03]  /*3e70*/  LDCU UR6, c[0x0][0x38c] ;  /* 0x00007180ff0677ac */ /* 0x000e660008000800 */
[----:B------:R-:W-:Y:S02]  /*3e80*/  UIADD3 UR14, UPT, UPT, UR8, 0x4600, URZ ;  /* 0x00004600080e7890 */ /* 0x000fe4000fffe0ff */
[----:B------:R-:W-:-:S03]  /*3e90*/  UIADD3 UR15, UPT, UPT, UR8, 0x2c600, URZ ;  /* 0x0002c600080f7890 */ /* 0x000fc6000fffe0ff */
[----:B--2---:R-:W2:Y:S01]  /*3ea0*/  LDS R2, [UR8+0x210] ;  /* 0x00021008ff027984 */ /* 0x004ea20008000800 */
[----:B------:R-:W-:Y:S02]  /*3eb0*/  USHF.R.U32.HI UR14, URZ, 0x4, UR14 ;  /* 0x00000004ff0e7899 */ /* 0x000fe4000801160e */
[----:B------:R-:W-:Y:S02]  /*3ec0*/  USHF.R.U32.HI UR15, URZ, 0x4, UR15 ;  /* 0x00000004ff0f7899 */ /* 0x000fe4000801160f */
[----:B------:R-:W-:Y:S02]  /*3ed0*/  ULOP3.LUT UR14, UR14, 0x3fff, URZ, 0xc0, !UPT ;  /* 0x00003fff0e0e7892 */ /* 0x000fe4000f8ec0ff */
[----:B------:R-:W-:Y:S02]  /*3ee0*/  ULOP3.LUT UR15, UR15, 0x3fff, URZ, 0xc0, !UPT ;  /* 0x00003fff0f0f7892 */ /* 0x000fe4000f8ec0ff */
[----:B------:R-:W-:Y:S02]  /*3ef0*/  ULOP3.LUT UR14, UR14, 0x10000, URZ, 0xfc, !UPT ;  /* 0x000100000e0e7892 */ /* 0x000fe4000f8efcff */
[----:B-1----:R-:W-:-:S02]  /*3f00*/  UIADD3 UR6, UPT, UPT, UR6, 0x3f, URZ ;  /* 0x0000003f06067890 */ /* 0x002fc4000fffe0ff */
[----:B------:R-:W-:Y:S02]  /*3f10*/  ULOP3.LUT UR15, UR15, 0x10000, URZ, 0xfc, !UPT ;  /* 0x000100000f0f7892 */ /* 0x000fe4000f8efcff */
[----:B------:R-:W-:Y:S01]  /*3f20*/  USHF.R.S32.HI UR7, URZ, 0x1f, UR6 ;  /* 0x0000001fff077899 */ /* 0x000fe20008011406 */
[----:B------:R-:W-:Y:S01]  /*3f30*/  UMOV UR28, 0x0 ;  /* 0x00000000001c7882 */ /* 0x000fe20000000000 */
[----:B------:R-:W-:Y:S02]  /*3f40*/  UMOV UR29, 0x101004a0 ;  /* 0x101004a0001d7882 */ /* 0x000fe40000000000 */
[----:B------:R-:W-:Y:S01]  /*3f50*/  ULEA.HI UR7, UR7, UR6, URZ, 0x6 ;  /* 0x0000000607077291 */ /* 0x000fe2000f8f30ff */
[----:B------:R-:W-:Y:S01]  /*3f60*/  UMOV UR26, 0x0 ;  /* 0x00000000001a7882 */ /* 0x000fe20000000000 */
[----:B------:R-:W-:Y:S02]  /*3f70*/  UMOV UR27, 0x101004a0 ;  /* 0x101004a0001b7882 */ /* 0x000fe40000000000 */
[----:B------:R-:W-:-:S04]  /*3f80*/  USHF.R.S32.HI UR7, URZ, 0x6, UR7 ;  /* 0x00000006ff077899 */ /* 0x000fc80008011407 */
[----:B------:R-:W-:-:S04]  /*3f90*/  UISETP.LT.AND UP0, UPT, UR7, 0x1, UPT ;  /* 0x000000010700788c */ /* 0x000fc8000bf01270 */
[----:B------:R-:W-:Y:S01]  /*3fa0*/  USEL UR23, UR7, 0x1, !UP0 ;  /* 0x0000000107177887 */ /* 0x000fe2000c000000 */
[----:B--2---:R-:W-:Y:S02]  /*3fb0*/  R2UR UR24, R2 ;  /* 0x00000000021872ca */ /* 0x004fe400000e0000 */
[----:B------:R-:W-:-:S13]  /*3fc0*/  CS2R R2, SRZ ;  /* 0x0000000000027805 */ /* 0x000fda000001ff00 */
.L_x_91:
[C---:B------:R-:W-:Y:S02]  /*3fd0*/  LEA R0, R8.reuse, UR8, 0x3 ;  /* 0x0000000808007c11 */ /* 0x040fe4000f8e18ff */
[----:B------:R-:W-:Y:S02]  /*3fe0*/  SHF.L.U32 R5, R3, 0x1f, RZ ;  /* 0x0000001f03057819 */ /* 0x000fe400000006ff */
[----:B------:R-:W-:Y:S02]  /*3ff0*/  LEA R4, R8, UR8, 0x4 ;  /* 0x0000000808047c11 */ /* 0x000fe4000f8e20ff */
[----:B------:R-:W1:Y:S02]  /*4000*/  SYNCS.PHASECHK.TRANS64.TRYWAIT P0, [R0+URZ+0x160], R5 ;  /* 0x00016005000075a7 */ /* 0x000e6400080011ff */
[----:B-1-34-:R-:W-:Y:S05]  /*4010*/  @!P0 BRA `(.L_x_84) ;  /* 0x0000004400dc8947 */ /* 0x01afea0003800000 */
.L_x_180:
[----:B-1----:R-:W1:Y:S01]  /*4020*/  LDS.128 R4, [R4+0x1f0] ;  /* 0x0001f00004047984 */ /* 0x002e620000000c00 */
[----:B------:R-:W-:Y:S02]  /*4030*/  VIADD R0, R0, 0x170 ;  /* 0x0000017000007836 */ /* 0x000fe40000000000 */
[----:B------:R-:W-:Y:S01]  /*4040*/  VIADD R8, R8, 0x1 ;  /* 0x0000000108087836 */ /* 0x000fe20000000000 */
[----:B------:R-:W-:Y:S01]  /*4050*/  @!PT LDS RZ, [RZ] ;  /* 0x00000000fffff984 */ /* 0x000fe20000000800 */
[----:B------:R-:W-:Y:S01]  /*4060*/  @!PT LDS RZ, [RZ] ;  /* 0x00000000fffff984 */ /* 0x000fe20000000800 */
[----:B------:R-:W-:Y:S01]  /*4070*/  @!PT LDS RZ, [RZ] ;  /* 0x00000000fffff984 */ /* 0x000fe20000000800 */
[----:B------:R-:W-:Y:S01]  /*4080*/  @!PT LDS RZ, [RZ] ;  /* 0x00000000fffff984 */ /* 0x000fe20000000800 */
[----:B------:R2:W-:Y:S06]  /*4090*/  MEMBAR.ALL.CTA ;  /* 0x0000000000007992 */ /* 0x0005ec0000008000 */
[----:B--2---:R-:W2:Y:S01]  /*40a0*/  FENCE.VIEW.ASYNC.S ;  /* 0x00000000000073c6 */ /* 0x004ea20000000000 */
[----:B------:R-:W-:-:S04]  /*40b0*/  PRMT R0, RZ, 0x654, R0 ;  /* 0x00000654ff007816 */ /* 0x000fc80000000000 */
[----:B--2---:R2:W-:Y:S01]  /*40c0*/  SYNCS.ARRIVE.TRANS64.RED.A1T0 RZ, [R0+URZ], RZ ;  /* 0x000000ff00ff79a7 */ /* 0x0045e200081004ff */
[----:B-1----:R-:W-:Y:S01]  /*40d0*/  LOP3.LUT P1, RZ, R6, 0x1, RZ, 0xc0, !PT ;  /* 0x0000000106ff7812 */ /* 0x002fe2000782c0ff */
[----:B--2---:R-:W-:-:S12]  /*40e0*/  BRA.U UP2, `(.L_x_85) ;  /* 0x0000000102e07547 */ /* 0x004fd8000b800000 */
[----:B------:R-:W1:Y:S01]  /*40f0*/  LDCU UR6, c[0x0][0x38c] ;  /* 0x00007180ff0677ac */ /* 0x000e620008000800 */
[----:B------:R-:W-:Y:S02]  /*4100*/  PLOP3.LUT P2, PT, PT, PT, PT, 0x80, 0x8 ;  /* 0x000000000008781c */ /* 0x000fe40003f4f070 */
[----:B------:R-:W-:Y:S01]  /*4110*/  SHF.L.U32 R5, R9, 0x1f, RZ ;  /* 0x0000001f09057819 */ /* 0x000fe200000006ff */
[----:B------:R-:W-:Y:S02]  /*4120*/  ULEA UR10, UR22, UR8, 0x3 ;  /* 0x00000008160a7291 */ /* 0x000fe4000f8e18ff */
[----:B------:R-:W-:Y:S02]  /*4130*/  ULEA UR11, UR22, UR24, 0x6 ;  /* 0x00000018160b7291 */ /* 0x000fe4000f8e30ff */
[----:B-1----:R-:W-:-:S06]  /*4140*/  UISETP.GE.AND UP0, UPT, UR6, 0x1, UPT ;  /* 0x000000010600788c */ /* 0x002fcc000bf06270 */
[----:B------:R-:W-:-:S05]  /*4150*/  PLOP3.LUT P0, PT, PT, PT, UP0, 0x80, 0x8 ;  /* 0x000000000008781c */ /* 0x000fca0003f0f008 */
[----:B------:R-:W-:-:S08]  /*4160*/  @UP0 ULEA UR6, UR21, UR8, 0x3 ;  /* 0x0000000815060291 */ /* 0x000fd0000f8e18ff */
[----:B------:R-:W-:-:S04]  /*4170*/  @P0 SHF.L.U32 R0, R2, 0x1f, RZ ;  /* 0x0000001f02000819 */ /* 0x000fc800000006ff */
[----:B------:R1:W2:Y:S01]  /*4180*/  @P0 SYNCS.PHASECHK.TRANS64.TRYWAIT P2, [UR6], R0 ;  /* 0x00000000ff0005a7 */ /* 0x0002a20008041106 */
[----:B------:R-:W3:Y:S02]  /*4190*/  SYNCS.PHASECHK.TRANS64.TRYWAIT P0, [UR10+0x1a0], R5 ;  /* 0x0001a005ff0075a7 */ /* 0x000ee4000800110a */
[----:B-123--:R-:W-:Y:S05]  /*41a0*/  @!P0 BRA `(.L_x_86) ;  /* 0x00000044008c8947 */ /* 0x00efea0003800000 */
.L_x_182:
[----:B------:R-:W-:Y:S01]  /*41b0*/  UMOV UR19, UR20 ;  /* 0x0000001400137c82 */ /* 0x000fe20008000000 */
[----:B------:R-:W-:Y:S05]  /*41c0*/  BRA.U !UP0, `(.L_x_87) ;  /* 0x0000000108987547 */ /* 0x000fea000b800000 */
[----:B------:R-:W-:Y:S02]  /*41d0*/  UIADD3 UR19, UPT, UPT, UR23, UR20, URZ ;  /* 0x0000001417137290 */ /* 0x000fe4000fffe0ff */
[----:B------:R-:W-:Y:S01]  /*41e0*/  UPLOP3.LUT UP3, UPT, UPT, UPT, UPT, 0x40, 0x4 ;  /* 0x000000000004789c */ /* 0x000fe20003f6e870 */
[----:B------:R-:W-:Y:S01]  /*41f0*/  UMOV UR18, UR7 ;  /* 0x0000000700127c82 */ /* 0x000fe20008000000 */
[----:B------:R-:W-:-:S09]  /*4200*/  UMOV UR17, UR21 ;  /* 0x0000001500117c82 */ /* 0x000fd20008000000 */
.L_x_90:
[----:B--2---:R-:W-:Y:S01]  /*4210*/  ULEA UR9, UR17, UR8, 0x3 ;  /* 0x0000000811097291 */ /* 0x004fe2000f8e18ff */
[----:B---3--:R-:W-:Y:S11]  /*4220*/  @P2 BRA `(.L_x_88) ;  /* 0x00000000000c2947 */ /* 0x008ff60003800000 */
[----:B-1----:R-:W-:Y:S04]  /*4230*/  SHF.L.U32 R5, R2, 0x1f, RZ ;  /* 0x0000001f02057819 */ /* 0x002fe800000006ff */
[----:B------:R-:W1:Y:S02]  /*4240*/  SYNCS.PHASECHK.TRANS64.TRYWAIT P0, [UR9], R5 ;  /* 0x00000005ff0075a7 */ /* 0x000e640008001109 */
[----:B-1----:R-:W-:Y:S05]  /*4250*/  @!P0 BRA `(.L_x_89) ;  /* 0x0000004400788947 */ /* 0x002fea0003800000 */
.L_x_88:
[----:B------:R-:W-:Y:S01]  /*4260*/  UISETP.NE.AND UP0, UPT, UR18, 0x1, UPT ;  /* 0x000000011200788c */ /* 0x000fe2000bf05270 */
[----:B------:R-:W-:Y:S01]  /*4270*/  PLOP3.LUT P2, PT, PT, PT, PT, 0x80, 0x8 ;  /* 0x000000000008781c */ /* 0x000fe20003f4f070 */
[----:B------:R-:W-:Y:S02]  /*4280*/  UIADD3 UR21, UPT, UPT, UR17, 0x1, URZ ;  /* 0x0000000111157890 */ /* 0x000fe4000fffe0ff */
[----:B------:R-:W-:Y:S02]  /*4290*/  ULEA UR30, UR17, UR15, 0x7 ;  /* 0x0000000f111e7291 */ /* 0x000fe4000f8e38ff */
[----:B------:R-:W-:Y:S01]  /*42a0*/  UISETP.NE.AND UP1, UPT, UR21, 0x14, UPT ;  /* 0x000000141500788c */ /* 0x000fe2000bf25270 */
[----:B------:R-:W-:Y:S01]  /*42b0*/  PLOP3.LUT P0, PT, PT, PT, UP0, 0x80, 0x8 ;  /* 0x000000000008781c */ /* 0x000fe20003f0f008 */
[----:B------:R-:W-:Y:S02]  /*42c0*/  ULEA UR32, UR17, UR14, 0x9 ;  /* 0x0000000e11207291 */ /* 0x000fe4000f8e48ff */
[----:B------:R-:W-:Y:S02]  /*42d0*/  USEL UR16, URZ, 0x1, UP1 ;  /* 0x00000001ff107887 */ /* 0x000fe40008800000 */
[----:B------:R-:W-:Y:S02]  /*42e0*/  USEL UR21, UR21, URZ, UP1 ;  /* 0x000000ff15157287 */ /* 0x000fe40008800000 */
[----:B------:R-:W-:Y:S02]  /*42f0*/  UIADD3 UR36, UPT, UPT, UR30, 0x2, URZ ;  /* 0x000000021e247890 */ /* 0x000fe4000fffe0ff */
[----:B------:R-:W-:Y:S01]  /*4300*/  @UP0 ULEA UR6, UR21, UR8, 0x3 ;  /* 0x0000000815060291 */ /* 0x000fe2000f8e18ff */
[----:B------:R-:W-:Y:S01]  /*4310*/  LOP3.LUT R2, R2, UR16, RZ, 0x3c, !PT ;  /* 0x0000001002027c12 */ /* 0x000fe2000f8e3cff */
[----:B------:R-:W-:Y:S02]  /*4320*/  UIADD3 UR34, UPT, UPT, UR32, 0x2, URZ ;  /* 0x0000000220227890 */ /* 0x000fe4000fffe0ff */
[----:B------:R-:W-:Y:S01]  /*4330*/  UIADD3 UR9, UPT, UPT, UR9, 0xa0, URZ ;  /* 0x000000a009097890 */ /* 0x000fe2000fffe0ff */
[----:B-1----:R-:W-:Y:S01]  /*4340*/  @P0 SHF.L.U32 R0, R2, 0x1f, RZ ;  /* 0x0000001f02000819 */ /* 0x002fe200000006ff */
[----:B------:R-:W-:Y:S01]  /*4350*/  UMOV UR31, 0x80004020 ;  /* 0x80004020001f7882 */ /* 0x000fe20000000000 */
[----:B------:R-:W-:Y:S01]  /*4360*/  UMOV UR33, 0x80004020 ;  /* 0x8000402000217882 */ /* 0x000fe20000000000 */
[----:B------:R-:W-:Y:S01]  /*4370*/  UMOV UR37, 0x80004020 ;  /* 0x8000402000257882 */ /* 0x000fe20000000000 */
[----:B------:R2:W3:Y:S01]  /*4380*/  @P0 SYNCS.PHASECHK.TRANS64.TRYWAIT P2, [UR6], R0 ;  /* 0x00000000ff0005a7 */ /* 0x0004e20008041106 */
[----:B------:R-:W-:Y:S01]  /*4390*/  UIADD3 UR20, UPT, UPT, UR20, 0x1, URZ ;  /* 0x0000000114147890 */ /* 0x000fe2000fffe0ff */
[----:B------:R2:W-:Y:S01]  /*43a0*/  UTCIMMA.2CTA gdesc[UR32], gdesc[UR30], tmem[UR11], tmem[UR28], idesc[UR29], UP3 ;  /* 0x00ff1c1e200075ea */ /* 0x0005e20009a0010b */
[----:B------:R-:W-:Y:S02]  /*43b0*/  UIADD3 UR18, UPT, UPT, UR18, -0x1, URZ ;  /* 0xffffffff12127890 */ /* 0x000fe4000fffe0ff */
[----:B------:R-:W-:Y:S02]  /*43c0*/  UISETP.NE.AND UP0, UPT, UR20, UR19, UPT ;  /* 0x000000131400728c */ /* 0x000fe4000bf05270 */
[----:B------:R-:W-:Y:S01]  /*43d0*/  UPLOP3.LUT UP3, UPT, UPT, UPT, UPT, 0x80, 0x8 ;  /* 0x000000000008789c */ /* 0x000fe20003f6f070 */
[----:B------:R-:W-:Y:S01]  /*43e0*/  UMOV UR35, 0x80004020 ;  /* 0x8000402000237882 */ /* 0x000fe20000000000 */
[----:B------:R-:W-:Y:S01]  /*43f0*/  UMOV UR17, UR21 ;  /* 0x0000001500117c82 */ /* 0x000fe20008000000 */
[----:B------:R2:W-:Y:S01]  /*4400*/  UTCIMMA.2CTA gdesc[UR34], gdesc[UR36], tmem[UR11], tmem[UR26], idesc[UR27], UPT ;  /* 0x00ff1a24220075ea */ /* 0x0005e2000ba0010b */
[----:B------:R2:W-:Y:S03]  /*4410*/  UTCBAR.2CTA.MULTICAST [UR9], URZ, UR13 ;  /* 0x000000ff090073e9 */ /* 0x0005e6000820080d */
[----:B------:R-:W-:Y:S05]  /*4420*/  BRA.U UP0, `(.L_x_90) ;  /* 0xfffffffd00787547 */ /* 0x000fea000b83ffff */
.L_x_87:
[----:B------:R-:W-:Y:S01]  /*4430*/  UIADD3 UR10, UPT, UPT, UR10, 0x180, URZ ;  /* 0x000001800a0a7890 */ /* 0x000fe2000fffe0ff */
[----:B------:R-:W-:-:S08]  /*4440*/  UMOV UR20, UR19 ;  /* 0x0000001300147c82 */ /* 0x000fd00008000000 */
[----:B------:R4:W-:Y:S01]  /*4450*/  UTCBAR.2CTA.MULTICAST [UR10], URZ, UR12 ;  /* 0x000000ff0a0073e9 */ /* 0x0009e2000820080c */
[----:B------:R-:W-:Y:S02]  /*4460*/  NOP ;  /* 0x0000000000007918 */ /* 0x000fe40000000000 */
.L_x_85:
[----:B------:R-:W-:Y:S01]  /*4470*/  UIADD3 UR22, UPT, UPT, UR22, 0x1, URZ ;  /* 0x0000000116167890 */ /* 0x000fe2000fffe0ff */
[----:B------:R-:W-:-:S03]  /*4480*/  ISETP.NE.AND P0, PT, R8, 0x2, PT ;  /* 0x000000020800780c */ /* 0x000fc60003f05270 */
[----:B------:R-:W-:Y:S01]  /*4490*/  UISETP.NE.AND UP0, UPT, UR22, 0x4, UPT ;  /* 0x000000041600788c */ /* 0x000fe2000bf05270 */
[----:B-12---:R-:W-:Y:S02]  /*44a0*/  SEL R0, RZ, 0x1, P0 ;  /* 0x00000001ff007807 */ /* 0x006fe40000000000 */
[----:B------:R-:W-:Y:S01]  /*44b0*/  SEL R8, R8, RZ, P0 ;  /* 0x000000ff08087207 */ /* 0x000fe20000000000 */
[----:B------:R-:W-:Y:S01]  /*44c0*/  USEL UR6, URZ, 0x1, UP0 ;  /* 0x00000001ff067887 */ /* 0x000fe20008000000 */
[----:B------:R-:W-:Y:S01]  /*44d0*/  LOP3.LUT R3, R3, R0, RZ, 0x3c, !PT ;  /* 0x0000000003037212 */ /* 0x000fe200078e3cff */
[----:B------:R-:W-:-:S04]  /*44e0*/  USEL UR22, UR22, URZ, UP0 ;  /* 0x000000ff16167287 */ /* 0x000fc80008000000 */
[----:B------:R-:W-:Y:S01]  /*44f0*/  LOP3.LUT R9, R9, UR6, RZ, 0x3c, !PT ;  /* 0x0000000609097c12 */ /* 0x000fe2000f8e3cff */
[----:B------:R-:W-:Y:S07]  /*4500*/  @P1 BRA `(.L_x_91) ;  /* 0xfffffff800b01947 */ /* 0x000fee000383ffff */
[----:B------:R-:W1:Y:S01]  /*4510*/  S2UR UR6, SR_CgaCtaId ;  /* 0x00000000000679c3 */ /* 0x000e620000008800 */
[----:B------:R-:W-:Y:S01]  /*4520*/  ELECT P0, URZ, PT ;  /* 0x0000000000ff782f */ /* 0x000fe20003800000 */
[----:B------:R-:W-:Y:S01]  /*4530*/  HFMA2 R0, -RZ, RZ, 0, 5.9604644775390625e-08 ;  /* 0x00000001ff007431 */ /* 0x000fe200000001ff */
[----:B------:R-:W-:-:S05]  /*4540*/  UMOV UR7, 0x40 ;  /* 0x0000004000077882 */ /* 0x000fca0000000000 */
[----:B------:R-:W-:Y:S01]  /*4550*/  UVIRTCOUNT.DEALLOC.SMPOOL 0x80 ;  /* 0x000000800000784c */ /* 0x000fe20000000000 */
[----:B------:R-:W-:Y:S02]  /*4560*/  UISETP.NE.AND UP0, UPT, UR5, URZ, UPT ;  /* 0x000000ff0500728c */ /* 0x000fe4000bf05270 */
[----:B-1----:R-:W-:-:S09]  /*4570*/  ULEA UR6, UR6, UR7, 0x18 ;  /* 0x0000000706067291 */ /* 0x002fd2000f8ec0ff */
[----:B------:R1:W-:Y:S01]  /*4580*/  @P0 STS.U8 [UR6+0x1c], R0 ;  /* 0x00001c00ff000988 */ /* 0x0003e20008000006 */
[----:B------:R-:W-:Y:S05]  /*4590*/  BRA.U UP0, `(.L_x_92) ;  /* 0x0000000100a07547 */ /* 0x000fea000b800000 */
[----:B------:R-:W-:Y:S01]  /*45a0*/  UIADD3 UR5, UPT, UPT, UR8, 0x1a0, URZ ;  /* 0x000001a008057890 */ /* 0x000fe2000fffe0ff */
[----:B------:R-:W-:-:S03]  /*45b0*/  SHF.L.U32 R3, R9, 0x1f, RZ ;  /* 0x0000001f09037819 */ /* 0x000fc600000006ff */
[----:B------:R-:W-:-:S09]  /*45c0*/  ULEA UR7, UR22, UR5, 0x3 ;  /* 0x0000000516077291 */ /* 0x000fd2000f8e18ff */
[----:B------:R-:W2:Y:S02]  /*45d0*/  SYNCS.PHASECHK.TRANS64.TRYWAIT P0, [UR7], R3 ;  /* 0x00000003ff0075a7 */ /* 0x000ea40008001107 */
[----:B--2---:R-:W-:Y:S05]  /*45e0*/  @!P0 BRA `(.L_x_93) ;  /* 0x0000004000ac8947 */ /* 0x004fea0003800000 */
.L_x_185:
[----:B------:R-:W-:-:S04]  /*45f0*/  UIADD3 UR9, UPT, UPT, UR22, 0x1, URZ ;  /* 0x0000000116097890 */ /* 0x000fc8000fffe0ff */
[----:B------:R-:W-:-:S04]  /*4600*/  UISETP.NE.AND UP1, UPT, UR9, 0x4, UPT ;  /* 0x000000040900788c */ /* 0x000fc8000bf25270 */
[----:B----4-:R-:W-:Y:S02]  /*4610*/  USEL UR10, URZ, 0x1, UP1 ;  /* 0x00000001ff0a7887 */ /* 0x010fe40008800000 */
[----:B------:R-:W-:-:S04]  /*4620*/  USEL UR9, UR9, URZ, UP1 ;  /* 0x000000ff09097287 */ /* 0x000fc80008800000 */
[----:B------:R-:W-:Y:S01]  /*4630*/  ULEA UR7, UR9, UR5, 0x3 ;  /* 0x0000000509077291 */ /* 0x000fe2000f8e18ff */
[----:B------:R-:W-:-:S04]  /*4640*/  LOP3.LUT R2, R9, UR10, RZ, 0x3c, !PT ;  /* 0x0000000a09027c12 */ /* 0x000fc8000f8e3cff */
[----:B-1----:R-:W-:-:S04]  /*4650*/  SHF.L.U32 R3, R2, 0x1f, RZ ;  /* 0x0000001f02037819 */ /* 0x002fc800000006ff */
[----:B------:R-:W1:Y:S02]  /*4660*/  SYNCS.PHASECHK.TRANS64.TRYWAIT P0, [UR7], R3 ;  /* 0x00000003ff0075a7 */ /* 0x000e640008001107 */
[----:B-1----:R-:W-:Y:S05]  /*4670*/  @!P0 BRA `(.L_x_94) ;  /* 0x0000004000a08947 */ /* 0x002fea0003800000 */
.L_x_187:
        /* <DEDUP_REMOVED lines=9> */
.L_x_189:
[----:B------:R-:W-:-:S04]  /*4710*/  UIADD3 UR9, UPT, UPT, UR9, 0x1, URZ ;  /* 0x0000000109097890 */ /* 0x000fc8000fffe0ff */
[----:B------:R-:W-:-:S04]  /*4720*/  UISETP.NE.AND UP1, UPT, UR9, 0x4, UPT ;  /* 0x000000040900788c */ /* 0x000fc8000bf25270 */
[----:B------:R-:W-:Y:S02]  /*4730*/  USEL UR7, URZ, 0x1, UP1 ;  /* 0x00000001ff077887 */ /* 0x000fe40008800000 */
[----:B------:R-:W-:-:S04]  /*4740*/  USEL UR9, UR9, URZ, UP1 ;  /* 0x000000ff09097287 */ /* 0x000fc80008800000 */
[----:B------:R-:W-:Y:S01]  /*4750*/  ULEA UR9, UR9, UR5, 0x3 ;  /* 0x0000000509097291 */ /* 0x000fe2000f8e18ff */
[----:B-1----:R-:W-:-:S04]  /*4760*/  LOP3.LUT R3, R2, UR7, RZ, 0x3c, !PT ;  /* 0x0000000702037c12 */ /* 0x002fc8000f8e3cff */
[----:B------:R-:W-:Y:S01]  /*4770*/  SHF.L.U32 R3, R3, 0x1f, RZ ;  /* 0x0000001f03037819 */ /* 0x000fe200000006ff */
[----:B------:R-:W-:-:S04]  /*4780*/  IMAD.U32 R0, RZ, RZ, UR9 ;  /* 0x00000009ff007e24 */ /* 0x000fc8000f8e00ff */
[----:B------:R1:W2:Y:S03]  /*4790*/  SYNCS.PHASECHK.TRANS64.TRYWAIT P0, [R0+URZ], R3 ;  /* 0x00000003000075a7 */ /* 0x0002a600080011ff */
[----:B--2---:R-:W-:Y:S05]  /*47a0*/  @!P0 NANOSLEEP.SYNCS 0x989680 ;  /* 0x009896800000895d */ /* 0x004fea0003900000 */
[----:B------:R-:W2:Y:S02]  /*47b0*/  @!P0 SYNCS.PHASECHK.TRANS64 P0, [R0+URZ], R3 ;  /* 0x00000003000085a7 */ /* 0x000ea400080010ff */
[----:B--2---:R-:W-:Y:S05]  /*47c0*/  @P0 BRA `(.L_x_96) ;  /* 0x0000000000200947 */ /* 0x004fea0003800000 */
.L_x_97:
[----:B--2---:R2:W4:Y:S02]  /*47d0*/  SYNCS.PHASECHK.TRANS64.TRYWAIT P0, [R0+URZ], R3 ;  /* 0x00000003000075a7 */ /* 0x00452400080011ff */
[----:B----4-:R-:W-:Y:S05]  /*47e0*/  @!P0 NANOSLEEP.SYNCS 0x989680 ;  /* 0x009896800000895d */ /* 0x010fea0003900000 */
[----:B------:R-:W4:Y:S02]  /*47f0*/  @!P0 SYNCS.PHASECHK.TRANS64 P0, [R0+URZ], R3 ;  /* 0x00000003000085a7 */ /* 0x000f2400080010ff */
[----:B----4-:R-:W-:Y:S05]  /*4800*/  @!P0 BRA `(.L_x_97) ;  /* 0xfffffffc00f08947 */ /* 0x010fea000383ffff */
[----:B------:R-:W-:Y:S05]  /*4810*/  BRA `(.L_x_96) ;  /* 0x00000000000c7947 */ /* 0x000fea0003800000 */
.L_x_92:
[----:B------:R-:W-:-:S04]  /*4820*/  UIADD3 UR5, UPT, UPT, UR8, 0x1e0, URZ ;  /* 0x000001e008057890 */ /* 0x000fc8000fffe0ff */
[----:B------:R-:W-:-:S09]  /*4830*/  UPRMT UR5, UR4, 0x654, UR5 ;  /* 0x0000065404057896 */ /* 0x000fd20008000005 */
[----:B------:R-:W-:Y:S03]  /*4840*/  SYNCS.ARRIVE.TRANS64.RED.A1T0 RZ, [UR5], RZ ;  /* 0x000000ffffff79a7 */ /* 0x000fe60008100405 */
.L_x_96:
[----:B-12---:R-:W-:Y:S01]  /*4850*/  SHF.L.U32 R3, RZ, 0x1f, RZ ;  /* 0x0000001fff037819 */ /* 0x006fe200000006ff */
[----:B------:R-:W-:Y:S01]  /*4860*/  UIADD3 UR5, UPT, UPT, UR8, 0x1e0, URZ ;  /* 0x000001e008057890 */ /* 0x000fe2000fffe0ff */
[----:B------:R-:W-:Y:S02]  /*4870*/  PLOP3.LUT P0, PT, PT, PT, UP0, 0x80, 0x8 ;  /* 0x000000000008781c */ /* 0x000fe40003f0f008 */
[----:B------:R-:W1:Y:S02]  /*4880*/  SYNCS.PHASECHK.TRANS64.TRYWAIT P1, [UR8+0x1e0], R3 ;  /* 0x0001e003ff0075a7 */ /* 0x000e640008021108 */
[----:B-1----:R-:W-:Y:S09]  /*4890*/  @!P1 BRA `(.L_x_98) ;  /* 0x0000004000489947 */ /* 0x002ff20003800000 */
.L_x_191:
[----:B------:R-:W-:Y:S01]  /*48a0*/  @!UP0 UPRMT UR5, UR4, 0x654, UR5 ;  /* 0x0000065404058896 */ /* 0x000fe20008000005 */
[----:B------:R-:W-:Y:S02]  /*48b0*/  UMOV UR8, 0xffff ;  /* 0x0000ffff00087882 */ /* 0x000fe40000000000 */
[----:B------:R-:W-:-:S06]  /*48c0*/  UMOV UR4, 0x1 ;  /* 0x0000000100047882 */ /* 0x000fcc0000000000 */
[----:B------:R-:W-:Y:S01]  /*48d0*/  @!P0 SYNCS.ARRIVE.TRANS64.RED.A1T0 RZ, [UR5], RZ ;  /* 0x000000ffffff89a7 */ /* 0x000fe20008100405 */
[----:B------:R-:W-:Y:S01]  /*48e0*/  NOP ;  /* 0x0000000000007918 */ /* 0x000fe20000000000 */
[----:B-1----:R-:W1:Y:S01]  /*48f0*/  LDS R0, [UR6+0x14] ;  /* 0x00001406ff007984 */ /* 0x002e620008000800 */
[----:B------:R-:W-:-:S04]  /*4900*/  ULOP3.LUT UR5, UR24, 0xffff, URZ, 0xc0, !UPT ;  /* 0x0000ffff18057892 */ /* 0x000fc8000f8ec0ff */
[----:B------:R-:W-:-:S04]  /*4910*/  USHF.R.U32.HI UR5, URZ, 0x5, UR5 ;  /* 0x00000005ff057899 */ /* 0x000fc80008011605 */
[----:B------:R-:W-:Y:S02]  /*4920*/  USHF.L.U32 UR8, UR8, UR5, URZ ;  /* 0x0000000508087299 */ /* 0x000fe400080006ff */
[----:B------:R-:W-:-:S04]  /*4930*/  USHF.L.U32 UR4, UR4, UR5, URZ ;  /* 0x0000000504047299 */ /* 0x000fc800080006ff */
[----:B-1----:R-:W-:-:S04]  /*4940*/  LOP3.LUT R0, R0, UR8, RZ, 0xc0, !PT ;  /* 0x0000000800007c12 */ /* 0x002fc8000f8ec0ff */
[----:B------:R-:W-:-:S13]  /*4950*/  ISETP.NE.AND P0, PT, R0, UR8, PT ;  /* 0x0000000800007c0c */ /* 0x000fda000bf05270 */
[----:B------:R-:W-:Y:S05]  /*4960*/  @P0 BRA `(.L_x_99) ;  /* 0x0000000000580947 */ /* 0x000fea0003800000 */
[----:B------:R-:W1:Y:S02]  /*4970*/  LDS R0, [UR6+0x18] ;  /* 0x00001806ff007984 */ /* 0x000e640008000800 */
[----:B-1----:R-:W-:-:S04]  /*4980*/  LOP3.LUT R0, R0, UR4, RZ, 0xc0, !PT ;  /* 0x0000000400007c12 */ /* 0x002fc8000f8ec0ff */
[----:B------:R-:W-:-:S13]  /*4990*/  ISETP.NE.AND P0, PT, R0, UR4, PT ;  /* 0x0000000400007c0c */ /* 0x000fda000bf05270 */
[----:B------:R-:W-:Y:S05]  /*49a0*/  @P0 BRA `(.L_x_100) ;  /* 0x00000000003c0947 */ /* 0x000fea0003800000 */
[----:B------:R-:W1:Y:S01]  /*49b0*/  S2R R2, SR_LANEID ;  /* 0x0000000000027919 */ /* 0x000e620000000000 */
[----:B------:R-:W-:Y:S01]  /*49c0*/  ULOP3.LUT UR8, URZ, UR8, URZ, 0x33, !UPT ;  /* 0x00000008ff087292 */ /* 0x000fe2000f8e33ff */
[----:B------:R-:W-:Y:S01]  /*49d0*/  LOP3.LUT R4, RZ, UR4, RZ, 0x33, !PT ;  /* 0x00000004ff047c12 */ /* 0x000fe2000f8e33ff */
[----:B------:R-:W-:Y:S02]  /*49e0*/  VOTEU.ANY UR7, UPT, PT ;  /* 0x0000000000077886 */ /* 0x000fe400038e0100 */
[----:B------:R-:W-:Y:S01]  /*49f0*/  UFLO.U32 UR7, UR7 ;  /* 0x00000007000772bd */ /* 0x000fe200080e0000 */
[----:B------:R-:W2:Y:S01]  /*4a00*/  REDUX UR4, R4 ;  /* 0x00000000040473c4 */ /* 0x000ea20000000000 */
[----:B------:R-:W-:-:S06]  /*4a10*/  IMAD.U32 R0, RZ, RZ, UR8 ;  /* 0x00000008ff007e24 */ /* 0x000fcc000f8e00ff */
[----:B------:R1:W-:Y:S01]  /*4a20*/  UTCATOMSWS.AND URZ, UR8 ;  /* 0x0000000800ff79e3 */ /* 0x0003e20008000000 */
[----:B------:R-:W3:Y:S01]  /*4a30*/  REDUX UR5, R0 ;  /* 0x00000000000573c4 */ /* 0x000ee20000000000 */
[----:B-1----:R-:W-:Y:S01]  /*4a40*/  ISETP.EQ.U32.AND P0, PT, R2, UR7, PT ;  /* 0x0000000702007c0c */ /* 0x002fe2000bf02070 */
[----:B--2---:R-:W-:Y:S01]  /*4a50*/  IMAD.U32 R2, RZ, RZ, UR4 ;  /* 0x00000004ff027e24 */ /* 0x004fe2000f8e00ff */
[----:B---3--:R-:W-:-:S11]  /*4a60*/  MOV R3, UR5 ;  /* 0x0000000500037c02 */ /* 0x008fd60008000f00 */
[----:B------:R1:W-:Y:S04]  /*4a70*/  @P0 ATOMS.AND RZ, [UR6+0x14], R3 ;  /* 0x00001403ffff098c */ /* 0x0003e8000a800006 */
[----:B------:R1:W-:Y:S01]  /*4a80*/  @P0 ATOMS.AND RZ, [UR6+0x18], R2 ;  /* 0x00001802ffff098c */ /* 0x0003e2000a800006 */
[----:B------:R-:W-:Y:S05]  /*4a90*/  BRA `(.L_x_101) ;  /* 0x0000000000147947 */ /* 0x000fea0003800000 */
.L_x_100:
[----:B------:R-:W-:Y:S02]  /*4aa0*/  MOV R2, 0x4ac0 ;  /* 0x00004ac000027802 */ /* 0x000fe40000000f00 */
[----:B---345:R-:W-:Y:S05]  /*4ab0*/  CALL.REL.NOINC `($__internal_0_$__cuda_sm10x_tcgen05_guardrail_trap_col_being_dealloced_not_returned_by_alloc) ;  /* 0x00000040005c7944 */ /* 0x038fea0003c00000 */
[----:B------:R-:W-:Y:S05]  /*4ac0*/  BRA `(.L_x_101) ;  /* 0x0000000000087947 */ /* 0x000fea0003800000 */
.L_x_99:
[----:B------:R-:W-:Y:S02]  /*4ad0*/  MOV R2, 0x4af0 ;  /* 0x00004af000027802 */ /* 0x000fe40000000f00 */
[----:B---345:R-:W-:Y:S05]  /*4ae0*/  CALL.REL.NOINC `($__internal_2_$__cuda_sm10x_tcgen05_guardrail_trap_unallocated_columns_being_dealloced) ;  /* 0x0000004000687944 */ /* 0x038fea0003c00000 */
.L_x_101:
[----:B------:R-:W-:Y:S01]  /*4af0*/  NOP ;  /* 0x0000000000007918 */ /* 0x000fe20000000000 */
[----:B----4-:R-:W-:Y:S05]  /*4b00*/  EXIT ;  /* 0x000000000000794d */ /* 0x010fea0003800000 */
.L_x_72:
[----:B------:R-:W-:-:S09]  /*4b10*/  UISETP.NE.OR UP5, UPT, UR10, 0x3, !UP5 ;  /* 0x000000030a00788c */ /* 0x000fd2000efa5670 */
[----:B------:R-:W-:Y:S05]  /*4b20*/  BRA.U UP5, `(.L_x_102) ;  /* 0x0000000905c87547 */ /* 0x000fea000b800000 */
[----:B------:R-:W1:Y:S01]  /*4b30*/  LDC R0, c[0x0][0xb30] ;  /* 0x0002cc00ff007b82 */ /* 0x000e620000000800 */
[----:B------:R-:W2:Y:S01]  /*4b40*/  LDCU.64 UR8, c[0x0][0x888] ;  /* 0x00011100ff0877ac */ /* 0x000ea20008000a00 */
[----:B------:R-:W-:Y:S01]  /*4b50*/  IMAD.MOV.U32 R30, RZ, RZ, 0x1 ;  /* 0x00000001ff1e7424 */ /* 0x000fe200078e00ff */
[----:B------:R-:W-:Y:S01]  /*4b60*/  CS2R R28, SRZ ;  /* 0x00000000001c7805 */ /* 0x000fe2000001ff00 */
[----:B------:R-:W-:Y:S01]  /*4b70*/  IMAD.MOV.U32 R25, RZ, RZ, 0x2000 ;  /* 0x00002000ff197424 */ /* 0x000fe200078e00ff */
[----:B------:R-:W3:Y:S03]  /*4b80*/  LDCU.64 UR4, c[0x0][0x890] ;  /* 0x00011200ff0477ac */ /* 0x000ee60008000a00 */
[----:B------:R-:W4:Y:S01]  /*4b90*/  LDC R19, c[0x0][0x370] ;  /* 0x0000dc00ff137b82 */ /* 0x000f220000000800 */
[----:B------:R-:W-:Y:S01]  /*4ba0*/  UMOV UR6, 0x400 ;  /* 0x0000040000067882 */ /* 0x000fe20000000000 */
[----:B------:R-:W-:-:S02]  /*4bb0*/  UPLOP3.LUT UP1, UPT, UPT, UPT, UPT, 0x40, 0x4 ;  /* 0x000000000004789c */ /* 0x000fc40003f2e870 */
[----:B------:R-:W-:-:S04]  /*4bc0*/  ULEA UR6, UR37, UR6, 0x18 ;  /* 0x0000000625067291 */ /* 0x000fc8000f8ec0ff */
[----:B------:R-:W4:Y:S01]  /*4bd0*/  LDC R2, c[0x0][0xb0c] ;  /* 0x0002c300ff027b82 */ /* 0x000f220000000800 */
[----:B--2---:R-:W-:Y:S02]  /*4be0*/  UISETP.NE.U32.AND UP2, UPT, UR8, URZ, UPT ;  /* 0x000000ff0800728c */ /* 0x004fe4000bf45070 */
[----:B------:R-:W-:Y:S02]  /*4bf0*/  UIADD3 UR8, UPT, UPT, UR6, 0x140, URZ ;  /* 0x0000014006087890 */ /* 0x000fe4000fffe0ff */
[----:B---3--:R-:W-:-:S03]  /*4c00*/  UISETP.NE.U32.AND UP3, UPT, UR4, URZ, UPT ;  /* 0x000000ff0400728c */ /* 0x008fc6000bf65070 */
[----:B------:R-:W2:Y:S01]  /*4c10*/  LDC R18, c[0x0][0xb20] ;  /* 0x0002c800ff127b82 */ /* 0x000ea20000000800 */
[----:B-1----:R-:W-:Y:S01]  /*4c20*/  ISETP.NE.AND P1, PT, R0, 0x1, PT ;  /* 0x000000010000780c */ /* 0x002fe20003f25270 */
[----:B------:R-:W-:Y:S02]  /*4c30*/  UISETP.NE.AND.EX UP2, UPT, UR9, URZ, UPT, UP2 ;  /* 0x000000ff0900728c */ /* 0x000fe4000bf45320 */
[----:B------:R-:W-:Y:S02]  /*4c40*/  UPRMT UR37, UR37, 0x654, UR8 ;  /* 0x0000065425257896 */ /* 0x000fe40008000008 */
[----:B------:R-:W-:Y:S02]  /*4c50*/  UISETP.NE.AND.EX UP3, UPT, UR5, URZ, UPT, UP3 ;  /* 0x000000ff0500728c */ /* 0x000fe4000bf65330 */
[----:B------:R-:W1:Y:S08]  /*4c60*/  LDC.64 R32, c[0x0][0x348] ;  /* 0x0000d200ff207b82 */ /* 0x000e700000000a00 */
[----:B------:R-:W3:Y:S08]  /*4c70*/  LDC.64 R16, c[0x0][0xb10] ;  /* 0x0002c400ff107b82 */ /* 0x000ef00000000a00 */
[----:B------:R-:W1:Y:S08]  /*4c80*/  LDC.64 R6, c[0x0][0xb18] ;  /* 0x0002c600ff067b82 */ /* 0x000e700000000a00 */
[----:B------:R-:W1:Y:S08]  /*4c90*/  LDC.64 R4, c[0x0][0xb28] ;  /* 0x0002ca00ff047b82 */ /* 0x000e700000000a00 */
[----:B--2-4-:R-:W1:Y:S02]  /*4ca0*/  LDC R24, c[0x0][0x374] ;  /* 0x0000dd00ff187b82 */ /* 0x014e640000000800 */
.L_x_110:
[C---:B------:R-:W-:Y:S02]  /*4cb0*/  LEA R0, R29.reuse, UR6, 0x3 ;  /* 0x000000061d007c11 */ /* 0x040fe4000f8e18ff */
[----:B------:R-:W-:Y:S02]  /*4cc0*/  SHF.L.U32 R3, R28, 0x1f, RZ ;  /* 0x0000001f1c037819 */ /* 0x000fe400000006ff */
[----:B------:R-:W-:Y:S02]  /*4cd0*/  LEA R20, R29, UR6, 0x4 ;  /* 0x000000061d147c11 */ /* 0x000fe4000f8e20ff */
[----:B--2---:R-:W2:Y:S02]  /*4ce0*/  SYNCS.PHASECHK.TRANS64.TRYWAIT P0, [R0+URZ+0x160], R3 ;  /* 0x00016003000075a7 */ /* 0x004ea400080011ff */
[----:B--2---:R-:W-:Y:S05]  /*4cf0*/  @!P0 BRA `(.L_x_103) ;  /* 0x0000003c00488947 */ /* 0x004fea0003800000 */
.L_x_192:
[----:B------:R-:W-:Y:S01]  /*4d00*/  ISETP.GE.AND P0, PT, R72, 0x1, PT ;  /* 0x000000014800780c */ /* 0x000fe20003f06270 */
[----:B------:R-:W4:Y:S01]  /*4d10*/  LDS.128 R20, [R20+0x1f0] ;  /* 0x0001f00014147984 */ /* 0x000f220000000c00 */
[----:B------:R-:W-:Y:S01]  /*4d20*/  ISETP.NE.U32.AND P4, PT, RZ, UR4, PT ;  /* 0x00000004ff007c0c */ /* 0x000fe2000bf85070 */
[----:B--2---:R-:W-:Y:S01]  /*4d30*/  VIADD R0, R0, 0x170 ;  /* 0x0000017000007836 */ /* 0x004fe20000000000 */
[----:B------:R-:W-:Y:S02]  /*4d40*/  SHF.L.U32 R26, R30, 0x1f, RZ ;  /* 0x0000001f1e1a7819 */ /* 0x000fe400000006ff */
[----:B------:R-:W-:Y:S02]  /*4d50*/  ISETP.NE.AND.EX P4, PT, RZ, UR5, PT, P4 ;  /* 0x00000005ff007c0c */ /* 0x000fe4000bf85340 */
[----:B------:R-:W-:Y:S01]  /*4d60*/  PRMT R0, RZ, 0x654, R0 ;  /* 0x00000654ff007816 */ /* 0x000fe20000000000 */
[----:B------:R-:W-:Y:S01]  /*4d70*/  @!PT LDS RZ, [RZ] ;  /* 0x00000000fffff984 */ /* 0x000fe20000000800 */
[----:B------:R-:W-:Y:S01]  /*4d80*/  @!PT LDS RZ, [RZ] ;  /* 0x00000000fffff984 */ /* 0x000fe20000000800 */
[----:B------:R-:W-:Y:S01]  /*4d90*/  @!PT LDS RZ, [RZ] ;  /* 0x00000000fffff984 */ /* 0x000fe20000000800 */
[----:B------:R-:W-:Y:S01]  /*4da0*/  @!PT LDS RZ, [RZ] ;  /* 0x00000000fffff984 */ /* 0x000fe20000000800 */
[----:B------:R2:W-:Y:S06]  /*4db0*/  MEMBAR.ALL.CTA ;  /* 0x0000000000007992 */ /* 0x0005ec0000008000 */
[----:B--2---:R-:W2:Y:S02]  /*4dc0*/  FENCE.VIEW.ASYNC.S ;  /* 0x00000000000073c6 */ /* 0x004ea40000000000 */
[----:B--2---:R2:W-:Y:S01]  /*4dd0*/  SYNCS.ARRIVE.TRANS64.RED.A1T0 RZ, [R0+URZ], RZ ;  /* 0x000000ff00ff79a7 */ /* 0x0045e200081004ff */
[----:B----4-:R-:W-:Y:S11]  /*4de0*/  LOP3.LUT P3, RZ, R22, 0x1, RZ, 0xc0, !PT ;  /* 0x0000000116ff7812 */ /* 0x010ff6000786c0ff */
[----:B------:R-:W-:Y:S02]  /*4df0*/  @!UPT UIADD3 URZ, UPT, UPT, URZ, URZ, URZ ;  /* 0x000000fffffff290 */ /* 0x000fe4000fffe0ff */
[----:B------:R-:W-:Y:S02]  /*4e00*/  @P3 MOV R13, R20 ;  /* 0x00000014000d3202 */ /* 0x000fe40000000f00 */
[----:B------:R-:W-:Y:S01]  /*4e10*/  @P3 LOP3.LUT R8, R21, 0xffff, RZ, 0xc0, !PT ;  /* 0x0000ffff15083812 */ /* 0x000fe200078ec0ff */
[----:B--2---:R-:W-:Y:S06]  /*4e20*/  @!P0 BRA `(.L_x_104) ;  /* 0x0000000000a48947 */ /* 0x004fec0003800000 */
[----:B-1----:R-:W-:Y:S01]  /*4e30*/  IMAD.HI.U32 R31, R24, R7, RZ ;  /* 0x00000007181f7227 */ /* 0x002fe200078e00ff */
[----:B------:R-:W-:Y:S02]  /*4e40*/  ISETP.NE.AND P0, PT, R6, 0x1, PT ;  /* 0x000000010600780c */ /* 0x000fe40003f05270 */
[----:B------:R-:W-:Y:S01]  /*4e50*/  ISETP.NE.AND P2, PT, R72, 0x1, PT ;  /* 0x000000014800780c */ /* 0x000fe20003f45270 */
[----:B---3--:R-:W-:Y:S01]  /*4e60*/  IMAD.HI.U32 R34, R19, R16, RZ ;  /* 0x0000001013227227 */ /* 0x008fe200078e00ff */
[----:B------:R-:W-:Y:S02]  /*4e70*/  SHF.R.U32.HI R31, RZ, R18, R31 ;  /* 0x00000012ff1f7219 */ /* 0x000fe4000001161f */
[----:B------:R-:W-:Y:S01]  /*4e80*/  ISETP.NE.AND P5, PT, R2, 0x1, PT ;  /* 0x000000010200780c */ /* 0x000fe20003fa5270 */
[----:B------:R-:W-:Y:S01]  /*4e90*/  IMAD.HI.U32 R36, R13, R16, RZ ;  /* 0x000000100d247227 */ /* 0x000fe200078e00ff */
[----:B------:R-:W-:Y:S02]  /*4ea0*/  SHF.R.U32.HI R34, RZ, R17, R34 ;  /* 0x00000011ff227219 */ /* 0x000fe40000011622 */
[----:B------:R-:W-:Y:S01]  /*4eb0*/  SEL R3, R24, R31, !P0 ;  /* 0x0000001f18037207 */ /* 0x000fe20004000000 */
[C---:B------:R-:W-:Y:S01]  /*4ec0*/  IMAD.HI.U32 R31, R8.reuse, R7, RZ ;  /* 0x00000007081f7227 */ /* 0x040fe200078e00ff */
[----:B------:R-:W-:Y:S02]  /*4ed0*/  SEL R11, R19, R34, !P5 ;  /* 0x00000022130b7207 */ /* 0x000fe40006800000 */
[----:B------:R-:W-:Y:S01]  /*4ee0*/  SHF.R.U32.HI R36, RZ, R17, R36 ;  /* 0x00000011ff247219 */ /* 0x000fe20000011624 */
[----:B------:R-:W-:Y:S01]  /*4ef0*/  IMAD.HI.U32 R38, R3, R4, RZ ;  /* 0x0000000403267227 */ /* 0x000fe200078e00ff */
[----:B------:R-:W-:Y:S03]  /*4f00*/  SHF.R.U32.HI R31, RZ, R18, R31 ;  /* 0x00000012ff1f7219 */ /* 0x000fe6000001161f */
[----:B------:R-:W-:Y:S01]  /*4f10*/  IMAD.HI.U32 R34, R11, R4, RZ ;  /* 0x000000040b227227 */ /* 0x000fe200078e00ff */
[----:B------:R-:W-:Y:S02]  /*4f20*/  @P2 SHF.R.U32.HI R3, RZ, R5, R38 ;  /* 0x00000005ff032219 */ /* 0x000fe40000011626 */
[----:B------:R-:W-:Y:S02]  /*4f30*/  SEL R9, R8, R31, !P0 ;  /* 0x0000001f08097207 */ /* 0x000fe40004000000 */
[----:B------:R-:W-:Y:S01]  /*4f40*/  @P2 SHF.R.U32.HI R11, RZ, R5, R34 ;  /* 0x00000005ff0b2219 */ /* 0x000fe20000011622 */
[C---:B------:R-:W-:Y:S01]  /*4f50*/  IMAD R10, R72.reuse, R3, RZ ;  /* 0x00000003480a7224 */ /* 0x040fe200078e02ff */
[----:B------:R-:W-:Y:S01]  /*4f60*/  SEL R3, R13, R36, !P5 ;  /* 0x000000240d037207 */ /* 0x000fe20006800000 */
[C---:B------:R-:W-:Y:S03]  /*4f70*/  IMAD.HI.U32 R14, R9.reuse, R4, RZ ;  /* 0x00000004090e7227 */ /* 0x040fe600078e00ff */
[----:B------:R-:W-:Y:S01]  /*4f80*/  ISETP.GE.AND P0, PT, R9, R10, PT ;  /* 0x0000000a0900720c */ /* 0x000fe20003f06270 */
[C---:B------:R-:W-:Y:S01]  /*4f90*/  IMAD R12, R72.reuse, R11, RZ ;  /* 0x0000000b480c7224 */ /* 0x040fe200078e02ff */
[-C--:B------:R-:W-:Y:S04]  /*4fa0*/  SHF.R.U32.HI R14, RZ, R5.reuse, R14 ;  /* 0x00000005ff0e7219 */ /* 0x080fe8000001160e */
[----:B------:R-:W-:Y:S02]  /*4fb0*/  ISETP.GE.OR P0, PT, R3, R12, P0 ;  /* 0x0000000c0300720c */ /* 0x000fe40000706670 */
[----:B------:R-:W-:Y:S05]  /*4fc0*/  SEL R15, R9, R14, !P2 ;  /* 0x0000000e090f7207 */ /* 0x000fea0005000000 */
[----:B------:R-:W-:Y:S04]  /*4fd0*/  IMAD.MOV R14, RZ, RZ, -R15 ;  /* 0x000000ffff0e7224 */ /* 0x000fe800078e0a0f */
[----:B------:R-:W-:Y:S02]  /*4fe0*/  IMAD R14, R72, R14, R9 ;  /* 0x0000000e480e7224 */ /* 0x000fe400078e0209 */
[C---:B------:R-:W-:Y:S05]  /*4ff0*/  @!P0 IMAD.HI.U32 R10, R3.reuse, R4, RZ ;  /* 0x00000004030a8227 */ /* 0x040fea00078e00ff */
[----:B------:R-:W-:Y:S04]  /*5000*/  @!P0 SHF.R.U32.HI R10, RZ, R5, R10 ;  /* 0x00000005ff0a8219 */ /* 0x000fe8000001160a */
[----:B------:R-:W-:Y:S01]  /*5010*/  @!P0 SEL R0, R3, R10, !P2 ;  /* 0x0000000a03008207 */ /* 0x000fe20005000000 */
[----:B------:R-:W-:Y:S03]  /*5020*/  IMAD.MOV R10, RZ, RZ, -R3 ;  /* 0x000000ffff0a7224 */ /* 0x000fe600078e0a03 */
[----:B------:R-:W-:Y:S01]  /*5030*/  @!P0 IADD3 R15, PT, PT, R15, -R0, RZ ;  /* 0x800000000f0f8210 */ /* 0x000fe20007ffe0ff */
[----:B------:R-:W-:Y:S01]  /*5040*/  @!P0 IMAD R0, R11, R14, R0 ;  /* 0x0000000e0b008224 */ /* 0x000fe200078e0200 */
[----:B------:R-:W-:Y:S01]  /*5050*/  IADD3 R11, PT, PT, -R9, RZ, RZ ;  /* 0x000000ff090b7210 */ /* 0x000fe20007ffe1ff */
[----:B------:R-:W-:Y:S02]  /*5060*/  IMAD R13, R2, R10, R13 ;  /* 0x0000000a020d7224 */ /* 0x000fe400078e020d */
[----:B------:R-:W-:Y:S02]  /*5070*/  @!P0 IMAD R9, R15, R72, R3 ;  /* 0x000000480f098224 */ /* 0x000fe400078e0203 */
[----:B------:R-:W-:Y:S02]  /*5080*/  @!P0 IMAD.MOV.U32 R3, RZ, RZ, R0 ;  /* 0x000000ffff038224 */ /* 0x000fe400078e0000 */
[----:B------:R-:W-:Y:S02]  /*5090*/  IMAD R8, R6, R11, R8 ;  /* 0x0000000b06087224 */ /* 0x000fe400078e0208 */
[----:B------:R-:W-:Y:S02]  /*50a0*/  IMAD R13, R3, R2, R13 ;  /* 0x00000002030d7224 */ /* 0x000fe400078e020d */
[----:B------:R-:W-:Y:S02]  /*50b0*/  IMAD R8, R9, R6, R8 ;  /* 0x0000000609087224 */ /* 0x000fe400078e0208 */
.L_x_104:
[----:B------:R-:W-:Y:S05]  /*50c0*/  BRA.U UP1, `(.L_x_105) ;  /* 0x0000000101107547 */ /* 0x000fea000b800000 */
[----:B------:R-:W-:Y:S04]  /*50d0*/  MOV R0, UR7 ;  /* 0x0000000700007c02 */ /* 0x000fe80008000f00 */
[----:B------:R-:W-:Y:S04]  /*50e0*/  SHF.L.U32 R3, R0, 0x1f, RZ ;  /* 0x0000001f00037819 */ /* 0x000fe800000006ff */
[----:B------:R-:W2:Y:S02]  /*50f0*/  SYNCS.PHASECHK.TRANS64.TRYWAIT P0, [UR6+0x158], R3 ;  /* 0x00015803ff0075a7 */ /* 0x000ea40008001106 */
[----:B--2---:R-:W-:Y:S05]  /*5100*/  @!P0 BRA `(.L_x_106) ;  /* 0x0000003800588947 */ /* 0x004fea0003800000 */
.L_x_105:
[----:B------:R-:W-:Y:S05]  /*5110*/  BRA.U !UP3, `(.L_x_107) ;  /* 0x000000010b347547 */ /* 0x000fea000b800000 */
[----:B------:R-:W-:Y:S01]  /*5120*/  UPLOP3.LUT UP0, UPT, UPT, UPT, UP2, 0x80, 0x8 ;  /* 0x000000000008789c */ /* 0x000fe20003f0f020 */
[----:B--2---:R-:W-:Y:S02]  /*5130*/  HFMA2 R0, -RZ, RZ, 0, 5.9604644775390625e-08 ;  /* 0x00000001ff007431 */ /* 0x004fe400000001ff */
[----:B------:R-:W-:Y:S03]  /*5140*/  IMAD.MOV.U32 R167, RZ, RZ, 0x1 ;  /* 0x00000001ffa77424 */ /* 0x000fe600078e00ff */
[----:B------:R-:W-:Y:S05]  /*5150*/  PLOP3.LUT P0, PT, PT, PT, UP0, 0x80, 0x8 ;  /* 0x000000000008781c */ /* 0x000fea0003f0f008 */
[----:B------:R-:W2:Y:S01]  /*5160*/  @UP0 LDCU.64 UR10, c[0x0][0x888] ;  /* 0x00011100ff0a07ac */ /* 0x000ea20008000a00 */
[----:B------:R-:W-:Y:S07]  /*5170*/  @UP0 UIMAD UR8, UR36, UR4, URZ ;  /* 0x00000004240802a4 */ /* 0x000fee000f8e02ff */
[----:B------:R-:W-:Y:S01]  /*5180*/  @!P0 PRMT R167, R0, 0x7610, R167 ;  /* 0x0000761000a78816 */ /* 0x000fe200000000a7 */
[----:B--2---:R-:W-:Y:S03]  /*5190*/  @UP0 UIMAD.WIDE UR10, UR8, 0x4, UR10 ;  /* 0x00000004080a08a5 */ /* 0x004fe6000f8e020a */
[----:B------:R-:W2:Y:S03]  /*51a0*/  @!UP0 LDCU UR8, c[0x0][0x880] ;  /* 0x00011000ff0887ac */ /* 0x000ea60008000800 */
[----:B------:R-:W-:Y:S01]  /*51b0*/  IMAD.U32 R10, RZ, RZ, UR10 ;  /* 0x0000000aff0a7e24 */ /* 0x000fe2000f8e00ff */
[----:B------:R-:W-:Y:S05]  /*51c0*/  MOV R11, UR11 ;  /* 0x0000000b000b7c02 */ /* 0x000fea0008000f00 */
[----:B-----5:R4:W5:Y:S02]  /*51d0*/  @P0 LDG.E R80, desc[UR40][R10.64] ;  /* 0x000000280a500981 */ /* 0x020964000c1e1900 */
[----:B--2-4-:R-:W-:Y:S07]  /*51e0*/  @!P0 IMAD.U32 R80, RZ, RZ, UR8 ;  /* 0x00000008ff508e24 */ /* 0x014fee000f8e00ff */
.L_x_107:
[----:B-----5:R-:W-:Y:S01]  /*51f0*/  @!P4 ISETP.EQ.AND P5, PT, R80, RZ, PT ;  /* 0x000000ff5000c20c */ /* 0x020fe20003fa2270 */
[----:B------:R-:W-:Y:S01]  /*5200*/  @!UPT UIADD3 URZ, UPT, UPT, URZ, URZ, URZ ;  /* 0x000000fffffff290 */ /* 0x000fe2000fffe0ff */
[----:B------:R-:W-:Y:S11]  /*5210*/  @!P4 BRA `(.L_x_108) ;  /* 0x000000000014c947 */ /* 0x000ff60003800000 */
[----:B------:R-:W-:Y:S02]  /*5220*/  LOP3.LUT P0, RZ, R167, 0xff, RZ, 0xc0, !PT ;  /* 0x000000ffa7ff7812 */ /* 0x000fe4000780c0ff */
[----:B------:R-:W-:Y:S04]  /*5230*/  PLOP3.LUT P5, PT, PT, PT, UP0, 0x80, 0x8 ;  /* 0x000000000008781c */ /* 0x000fe80003faf008 */
[----:B------:R-:W-:Y:S07]  /*5240*/  PLOP3.LUT P5, PT, P5, PT, PT, 0x8, 0x80 ;  /* 0x000000000080781c */ /* 0x000fee0002fae170 */
[----:B------:R-:W-:Y:S11]  /*5250*/  @P0 ISETP.EQ.AND P5, PT, R80, RZ, PT ;  /* 0x000000ff5000020c */ /* 0x000ff60003fa2270 */
[----:B------:R-:W-:Y:S02]  /*5260*/  @!UPT UIADD3 URZ, UPT, UPT, URZ, URZ, URZ ;  /* 0x000000fffffff290 */ /* 0x000fe4000fffe0ff */
.L_x_108:
[----:B------:R-:W4:Y:S01]  /*5270*/  SYNCS.PHASECHK.TRANS64.TRYWAIT P4, [UR6+0x148], R26 ;  /* 0x0001481aff0075a7 */ /* 0x000f220008081106 */
[----:B------:R-:W-:Y:S01]  /*5280*/  @P3 SHF.R.U32.HI R27, RZ, 0x10, R21 ;  /* 0x00000010ff1b3819 */ /* 0x000fe20000011615 */
[----:B------:R-:W-:Y:S01]  /*5290*/  VIADD R29, R29, 0x1 ;  /* 0x000000011d1d7836 */ /* 0x000fe20000000000 */
[----:B------:R-:W5:Y:S08]  /*52a0*/  LDC.64 R14, c[0x0][0xb10] ;  /* 0x0002c400ff0e7b82 */ /* 0x000f700000000a00 */
[----:B------:R-:W1:Y:S08]  /*52b0*/  LDC.64 R10, c[0x0][0xb18] ;  /* 0x0002c600ff0a7b82 */ /* 0x000e700000000a00 */
[----:B--2---:R-:W2:Y:S08]  /*52c0*/  @!P1 LDC R0, c[0x0][0xb20] ;  /* 0x0002c800ff009b82 */ /* 0x004eb00000000800 */
[----:B------:R-:W3:Y:S01]  /*52d0*/  @!P1 LDC R3, c[0x0][0xb0c] ;  /* 0x0002c300ff039b82 */ /* 0x000ee20000000800 */
[----:B-----5:R-:W-:Y:S05]  /*52e0*/  @!P1 IMAD.HI.U32 R14, R13, R14, RZ ;  /* 0x0000000e0d0e9227 */ /* 0x020fea00078e00ff */
[----:B------:R-:W-:Y:S01]  /*52f0*/  @!P1 SHF.R.U32.HI R14, RZ, R15, R14 ;  /* 0x0000000fff0e9219 */ /* 0x000fe2000001160e */
[----:B-1----:R-:W-:Y:S01]  /*5300*/  @!P1 IMAD.HI.U32 R11, R8, R11, RZ ;  /* 0x0000000b080b9227 */ /* 0x002fe200078e00ff */
[----:B------:R-:W-:Y:S04]  /*5310*/  @!P1 ISETP.NE.AND P0, PT, R10, 0x1, PT ;  /* 0x000000010a00980c */ /* 0x000fe80003f05270 */
[----:B--2---:R-:W-:Y:S02]  /*5320*/  @!P1 SHF.R.U32.HI R9, RZ, R0, R11 ;  /* 0x00000000ff099219 */ /* 0x004fe4000001160b */
[----:B---3--:R-:W-:Y:S02]  /*5330*/  @!P1 ISETP.NE.AND P2, PT, R3, 0x1, PT ;  /* 0x000000010300980c */ /* 0x008fe40003f45270 */
[----:B------:R-:W-:Y:S02]  /*5340*/  @!P1 SEL R9, R8, R9, !P0 ;  /* 0x0000000908099207 */ /* 0x000fe40004000000 */
[----:B------:R-:W-:Y:S02]  /*5350*/  ELECT P0, URZ, PT ;  /* 0x0000000000ff782f */ /* 0x000fe40003800000 */
[----:B------:R-:W-:Y:S05]  /*5360*/  @!P1 SEL R14, R13, R14, !P2 ;  /* 0x0000000e0d0e9207 */ /* 0x000fea0005000000 */
[----:B------:R-:W-:Y:S02]  /*5370*/  @!P1 IMAD.IADD R0, R9, 0x1, -R14 ;  /* 0x0000000109009824 */ /* 0x000fe400078e0a0e */
[----:B------:R-:W-:Y:S02]  /*5380*/  @!P1 IMAD.IADD R9, R14, 0x1, -R9 ;  /* 0x000000010e099824 */ /* 0x000fe400078e0a09 */
[----:B------:R-:W-:Y:S02]  /*5390*/  @!P1 IMAD R13, R0, R3, R13 ;  /* 0x00000003000d9224 */ /* 0x000fe400078e020d */
[----:B------:R-:W-:Y:S01]  /*53a0*/  @!P1 IMAD R8, R9, R10, R8 ;  /* 0x0000000a09089224 */ /* 0x000fe200078e0208 */
[----:B----4-:R-:W-:Y:S06]  /*53b0*/  @!P4 BRA `(.L_x_109) ;  /* 0x0000003400c4c947 */ /* 0x010fec0003800000 */
.L_x_195:
[----:B------:R-:W-:Y:S01]  /*53c0*/  PLOP3.LUT P5, PT, P5, P0, PT, 0xf2, 0x2f ;  /* 0x00000000002f781c */ /* 0x000fe20002fa1e72 */
[----:B------:R-:W-:Y:S01]  /*53d0*/  UMOV UR14, 0x0 ;  /* 0x00000000000e7882 */ /* 0x000fe20000000000 */
[----:B------:R-:W-:Y:S01]  /*53e0*/  LOP3.LUT R30, R30, 0x1, RZ, 0x3c, !PT ;  /* 0x000000011e1e7812 */ /* 0x000fe200078e3cff */
[----:B------:R-:W-:Y:S01]  /*53f0*/  UMOV UR15, 0x10000000 ;  /* 0x10000000000f7882 */ /* 0x000fe20000000000 */
[----:B------:R-:W-:Y:S01]  /*5400*/  UMOV UR12, UR36 ;  /* 0x00000024000c7c82 */ /* 0x000fe20008000000 */
[----:B------:R-:W-:Y:S08]  /*5410*/  @P3 R2UR UR36, R27 ;  /* 0x000000001b2432ca */ /* 0x000ff000000e0000 */
[----:B-1----:R-:W-:Y:S01]  /*5420*/  @!P5 IADD3 R3, P0, PT, R32, 0x580, RZ ;  /* 0x000005802003d810 */ /* 0x002fe20007f1e0ff */
[----:B------:R-:W-:Y:S01]  /*5430*/  @!P5 IMAD.SHL.U32 R166, R166, 0x40, RZ ;  /* 0x00000040a6a6d824 */ /* 0x000fe200078e00ff */
[----:B------:R-:W-:Y:S01]  /*5440*/  VOTEU.ALL UP1, P5 ;  /* 0x0000000000ff7886 */ /* 0x000fe20002820000 */
[----:B------:R-:W-:Y:S01]  /*5450*/  @!P5 IMAD.SHL.U32 R165, R165, 0x80, RZ ;  /* 0x00000080a5a5d824 */ /* 0x000fe200078e00ff */
[----:B------:R-:W-:Y:S01]  /*5460*/  @!P5 R2UR UR9, R3 ;  /* 0x000000000309d2ca */ /* 0x000fe200000e0000 */
[----:B------:R-:W-:Y:S01]  /*5470*/  @!P5 IMAD.X R0, RZ, RZ, R33, P0 ;  /* 0x000000ffff00d224 */ /* 0x000fe200000e0621 */
[----:B------:R-:W-:Y:S01]  /*5480*/  @!P5 R2UR UR10, R166 ;  /* 0x00000000a60ad2ca */ /* 0x000fe200000e0000 */
[----:B------:R-:W-:Y:S01]  /*5490*/  IMAD.IADD R166, R8, 0x1, R145 ;  /* 0x0000000108a67824 */ /* 0x000fe200078e0291 */
[----:B------:R-:W-:Y:S01]  /*54a0*/  @!P5 R2UR UR11, R165 ;  /* 0x00000000a50bd2ca */ /* 0x000fe200000e0000 */
[----:B------:R-:W-:Y:S01]  /*54b0*/  IMAD.IADD R165, R13, 0x1, R164 ;  /* 0x000000010da57824 */ /* 0x000fe200078e02a4 */
[----:B------:R-:W-:Y:S02]  /*54c0*/  @!P5 R2UR UR8, R0 ;  /* 0x000000000008d2ca */ /* 0x000fe400000e0000 */
[C---:B------:R-:W-:Y:S04]  /*54d0*/  ISETP.NE.AND P0, PT, R29.reuse, 0x2, PT ;  /* 0x000000021d00780c */ /* 0x040fe80003f05270 */
[----:B------:R-:W-:Y:S01]  /*54e0*/  SEL R3, RZ, 0x1, P0 ;  /* 0x00000001ff037807 */ /* 0x000fe20000000000 */
[----:B------:R-:W-:Y:S01]  /*54f0*/  IMAD.U32 R10, RZ, RZ, UR9 ;  /* 0x00000009ff0a7e24 */ /* 0x000fe2000f8e00ff */
[----:B------:R-:W-:Y:S01]  /*5500*/  @!UP1 UIADD3 UR9, UPT, UPT, UR6, 0x140, URZ ;  /* 0x0000014006099890 */ /* 0x000fe2000fffe0ff */
[----:B------:R-:W-:Y:S02]  /*5510*/  SEL R29, R29, RZ, P0 ;  /* 0x000000ff1d1d7207 */ /* 0x000fe40000000000 */
[----:B------:R-:W-:Y:S02]  /*5520*/  LOP3.LUT R28, R28, R3, RZ, 0x3c, !PT ;  /* 0x000000031c1c7212 */ /* 0x000fe400078e3cff */
[----:B------:R-:W-:Y:S01]  /*5530*/  IMAD.U32 R11, RZ, RZ, UR8 ;  /* 0x00000008ff0b7e24 */ /* 0x000fe2000f8e00ff */
[----:B------:R-:W-:Y:S01]  /*5540*/  @!P5 R2UR UR16, R10 ;  /* 0x000000000a10d2ca */ /* 0x000fe200000e0000 */
[----:B------:R-:W-:Y:S01]  /*5550*/  @!UP1 UIADD3 UR8, UPT, UPT, UR6, 0x400, URZ ;  /* 0x0000040006089890 */ /* 0x000fe2000fffe0ff */
[----:B------:R-:W-:Y:S02]  /*5560*/  VOTEU.ALL UP1, P5 ;  /* 0x0000000000ff7886 */ /* 0x000fe40002820000 */
[----:B------:R-:W-:Y:S11]  /*5570*/  @!P5 R2UR UR17, R11 ;  /* 0x000000000b11d2ca */ /* 0x000ff600000e0000 */
[----:B------:R-:W-:Y:S02]  /*5580*/  @!UPT UIADD3 URZ, UPT, UPT, URZ, URZ, URZ ;  /* 0x000000fffffff290 */ /* 0x000fe4000fffe0ff */
[----:B------:R2:W-:Y:S01]  /*5590*/  @!UP1 UTMALDG.3D [UR8], [UR16], desc[UR14] ;  /* 0x00000e08100095b4 */ /* 0x0005e20008011000 */
[----:B------:R2:W-:Y:S01]  /*55a0*/  @!P5 SYNCS.ARRIVE.TRANS64.RED.A0TR RZ, [UR6+0x140], R25 ;  /* 0x00014019ffffd9a7 */ /* 0x0005e20008300406 */
[----:B------:R-:W-:Y:S01]  /*55b0*/  UPLOP3.LUT UP1, UPT, UPT, UPT, UPT, 0x80, 0x8 ;  /* 0x000000000008789c */ /* 0x000fe20003f2f070 */
[----:B------:R-:W-:Y:S01]  /*55c0*/  SYNCS.ARRIVE.TRANS64.RED.A1T0 RZ, [UR37], RZ ;  /* 0x000000ffffff79a7 */ /* 0x000fe20008100425 */
[----:B------:R-:W-:Y:S09]  /*55d0*/  @P3 BRA `(.L_x_110) ;  /* 0xfffffff400b43947 */ /* 0x000ff2000383ffff */
[----:B------:R-:W-:Y:S07]  /*55e0*/  MOV R0, UR6 ;  /* 0x0000000600007c02 */ /* 0x000fee0008000f00 */
.L_x_111:
[----:B-1----:R-:W-:-:S04]  /*55f0*/  SHF.L.U32 R3, R30, 0x1f, RZ ;  /* 0x0000001f1e037819 */ /* 0x002fc800000006ff */
[----:B------:R1:W3:Y:S03]  /*5600*/  SYNCS.PHASECHK.TRANS64.TRYWAIT P0, [R0+URZ+0x148], R3 ;  /* 0x00014803000075a7 */ /* 0x0002e600080011ff */
[----:B---3--:R-:W-:Y:S05]  /*5610*/  @!P0 NANOSLEEP.SYNCS 0x989680 ;  /* 0x009896800000895d */ /* 0x008fea0003900000 */
[----:B------:R-:W3:Y:S02]  /*5620*/  @!P0 SYNCS.PHASECHK.TRANS64 P0, [R0+URZ+0x148], R3 ;  /* 0x00014803000085a7 */ /* 0x000ee400080010ff */
[----:B--23--:R-:W-:Y:S05]  /*5630*/  @P0 EXIT ;  /* 0x000000000000094d */ /* 0x00cfea0003800000 */
[----:B------:R-:W-:Y:S05]  /*5640*/  BRA `(.L_x_111) ;  /* 0xfffffffc00e87947 */ /* 0x000fea000383ffff */
.L_x_102:
[----:B------:R-:W-:-:S06]  /*5650*/  UISETP.GE.AND UP1, UPT, UR10, 0x4, UPT ;  /* 0x000000040a00788c */ /* 0x000fcc000bf26270 */
[----:B------:R-:W-:-:S13]  /*5660*/  PLOP3.LUT P0, PT, PT, PT, UP1, 0x80, 0x8 ;  /* 0x000000000008781c */ /* 0x000fda0003f0f018 */
[----:B------:R-:W-:Y:S05]  /*5670*/  @!P0 EXIT ;  /* 0x000000000000894d */ /* 0x000fea0003800000 */
[----:B------:R-:W-:Y:S01]  /*5680*/  BAR.SYNC.DEFER_BLOCKING 0x6, 0xa0 ;  /* 0x0182800000007b1d */ /* 0x000fe20000010000 */
[C---:B------:R-:W-:Y:S01]  /*5690*/  IMAD.SHL.U32 R179, R175.reuse, 0x40, RZ ;  /* 0x00000040afb37824 */ /* 0x040fe200078e00ff */
[C---:B------:R-:W-:Y:S01]  /*56a0*/  R2P PR, R175.reuse, 0x6 ;  /* 0x00000006af007804 */ /* 0x040fe20000000000 */
[C---:B------:R-:W-:Y:S01]  /*56b0*/  IMAD.SHL.U32 R2, R175.reuse, 0x8, RZ ;  /* 0x00000008af027824 */ /* 0x040fe200078e00ff */
[----:B------:R-:W-:Y:S01]  /*56c0*/  SHF.L.U32 R79, R175, 0x10, RZ ;  /* 0x00000010af4f7819 */ /* 0x000fe200000006ff */
[----:B------:R-:W-:Y:S01]  /*56d0*/  IMAD.MOV.U32 R178, RZ, RZ, 0x10 ;  /* 0x00000010ffb27424 */ /* 0x000fe200078e00ff */
[----:B------:R-:W-:Y:S01]  /*56e0*/  UMOV UR43, 0x400 ;  /* 0x00000400002b7882 */ /* 0x000fe20000000000 */
[----:B------:R-:W-:Y:S01]  /*56f0*/  LOP3.LUT R3, R179, 0x180, RZ, 0xc0, !PT ;  /* 0x00000180b3037812 */ /* 0x000fe200078ec0ff */
[----:B------:R-:W-:Y:S01]  /*5700*/  ULEA UR43, UR37, UR43, 0x18 ;  /* 0x0000002b252b7291 */ /* 0x000fe2000f8ec0ff */
[----:B------:R-:W1:Y:S01]  /*5710*/  LDC R173, c[0x0][0x370] ;  /* 0x0000dc00ffad7b82 */ /* 0x000e620000000800 */
[----:B------:R-:W-:Y:S01]  /*5720*/  SEL R178, R178, 0xfffffff0, !P1 ;  /* 0xfffffff0b2b27807 */ /* 0x000fe20004800000 */
[----:B------:R-:W-:Y:S01]  /*5730*/  HFMA2 R188, -RZ, RZ, 0, 0 ;  /* 0x00000000ffbc7431 */ /* 0x000fe200000001ff */
[----:B------:R-:W-:Y:S01]  /*5740*/  LOP3.LUT R2, R3, 0x30, R2, 0xf8, !PT ;  /* 0x0000003003027812 */ /* 0x000fe200078ef802 */
[----:B------:R-:W-:Y:S01]  /*5750*/  UIADD3 UR4, UPT, UPT, UR43, 0x2400, URZ ;  /* 0x000024002b047890 */ /* 0x000fe2000fffe0ff */
[----:B------:R-:W-:Y:S01]  /*5760*/  LOP3.LUT R79, R79, 0x600000, RZ, 0xc0, !PT ;  /* 0x006000004f4f7812 */ /* 0x000fe200078ec0ff */
[----:B------:R-:W-:Y:S01]  /*5770*/  IMAD.MOV.U32 R76, RZ, RZ, RZ ;  /* 0x000000ffff4c7224 */ /* 0x000fe200078e00ff */
[----:B------:R-:W-:Y:S01]  /*5780*/  LOP3.LUT R179, R2, 0x1e40, R179, 0xf8, !PT ;  /* 0x00001e4002b37812 */ /* 0x000fe200078ef8b3 */
[----:B------:R-:W2:Y:S01]  /*5790*/  LDC R74, c[0x0][0xb0c] ;  /* 0x0002c300ff4a7b82 */ /* 0x000ea20000000800 */
[----:B------:R-:W-:Y:S01]  /*57a0*/  IMAD.MOV.U32 R2, RZ, RZ, 0x20 ;  /* 0x00000020ff027424 */ /* 0x000fe200078e00ff */
[----:B------:R-:W-:Y:S01]  /*57b0*/  CS2R R182, SRZ ;  /* 0x0000000000b67805 */ /* 0x000fe2000001ff00 */
[----:B------:R-:W-:Y:S01]  /*57c0*/  IMAD.MOV.U32 R184, RZ, RZ, RZ ;  /* 0x000000ffffb87224 */ /* 0x000fe200078e00ff */
[----:B------:R-:W3:Y:S01]  /*57d0*/  LDCU.64 UR46, c[0x0][0x348] ;  /* 0x00006900ff2e77ac */ /* 0x000ee20008000a00 */
[----:B------:R-:W-:Y:S01]  /*57e0*/  VIADD R3, R179, UR43 ;  /* 0x0000002bb3037c36 */ /* 0x000fe20008000000 */
[----:B------:R-:W-:Y:S01]  /*57f0*/  SEL R2, R2, 0xffffffe0, !P2 ;  /* 0xffffffe002027807 */ /* 0x000fe20005000000 */
[----:B------:R-:W4:Y:S01]  /*5800*/  LDS R0, [UR43+0x210] ;  /* 0x0002102bff007984 */ /* 0x000f220008000800 */
[----:B------:R-:W1:Y:S01]  /*5810*/  LDC R172, c[0x0][0xb20] ;  /* 0x0002c800ffac7b82 */ /* 0x000e620000000800 */
[----:B------:R-:W-:Y:S01]  /*5820*/  IMAD.U32 R185, RZ, RZ, UR4 ;  /* 0x00000004ffb97e24 */ /* 0x000fe2000f8e00ff */
[----:B------:R-:W-:Y:S01]  /*5830*/  SHF.R.U32.HI R5, RZ, 0x4, R2 ;  /* 0x00000004ff057819 */ /* 0x000fe20000011602 */
[--C-:B------:R-:W-:Y:S01]  /*5840*/  IMAD.IADD R177, R2, 0x1, R3.reuse ;  /* 0x0000000102b17824 */ /* 0x100fe200078e0203 */
[----:B------:R-:W1:Y:S02]  /*5850*/  LDCU.64 UR38, c[0x0][0x888] ;  /* 0x00011100ff2677ac */ /* 0x000e640008000a00 */
[C---:B------:R-:W-:Y:S01]  /*5860*/  LEA.HI R176, R178.reuse, R5, RZ, 0x1c ;  /* 0x00000005b2b07211 */ /* 0x040fe200078fe0ff */
[----:B------:R-:W-:Y:S01]  /*5870*/  IMAD.IADD R178, R178, 0x1, R3 ;  /* 0x00000001b2b27824 */ /* 0x000fe200078e0203 */
[----:B------:R-:W1:Y:S01]  /*5880*/  LDC R73, c[0x0][0xb30] ;  /* 0x0002cc00ff497b82 */ /* 0x000e620000000800 */
[----:B------:R-:W-:Y:S01]  /*5890*/  UIADD3 UR42, UPT, UPT, UR43, 0x400, URZ ;  /* 0x000004002b2a7890 */ /* 0x000fe2000fffe0ff */
[----:B------:R-:W-:-:S06]  /*58a0*/  LEA R176, R176, R3, 0x4 ;  /* 0x00000003b0b07211 */ /* 0x000fcc00078e20ff */
[----:B------:R-:W1:Y:S08]  /*58b0*/  LDC.64 R158, c[0x0][0xb10] ;  /* 0x0002c400ff9e7b82 */ /* 0x000e700000000a00 */
[----:B------:R-:W1:Y:S08]  /*58c0*/  LDC.64 R70, c[0x0][0xb18] ;  /* 0x0002c600ff467b82 */ /* 0x000e700000000a00 */
[----:B------:R-:W1:Y:S01]  /*58d0*/  LDC.64 R154, c[0x0][0x888] ;  /* 0x00022200ff9a7b82 */ /* 0x000e620000000a00 */
[----:B----4-:R-:W-:-:S07]  /*58e0*/  IMAD.IADD R79, R0, 0x1, R79 ;  /* 0x00000001004f7824 */ /* 0x010fce00078e024f */
[----:B------:R-:W4:Y:S08]  /*58f0*/  LDC.64 R68, c[0x0][0xb28] ;  /* 0x0002ca00ff447b82 */ /* 0x000f300000000a00 */
[----:B------:R-:W1:Y:S08]  /*5900*/  LDC.64 R156, c[0x0][0x890] ;  /* 0x00022400ff9c7b82 */ /* 0x000e700000000a00 */
[----:B------:R-:W1:Y:S08]  /*5910*/  LDC.64 R152, c[0x0][0x8b0] ;  /* 0x00022c00ff987b82 */ /* 0x000e700000000a00 */
[----:B------:R-:W1:Y:S08]  /*5920*/  LDC.64 R146, c[0x0][0x8a8] ;  /* 0x00022a00ff927b82 */ /* 0x000e700000000a00 */
[----:B--23--:R-:W1:Y:S02]  /*5930*/  LDC R174, c[0x0][0x374] ;  /* 0x0000dd00ffae7b82 */ /* 0x00ce640000000800 */
.L_x_129:
[C---:B------:R-:W-:Y:S02]  /*5940*/  LEA R0, R188.reuse, UR43, 0x3 ;  /* 0x0000002bbc007c11 */ /* 0x040fe4000f8e18ff */
[----:B------:R-:W-:Y:S02]  /*5950*/  SHF.L.U32 R3, R183, 0x1f, RZ ;  /* 0x0000001fb7037819 */ /* 0x000fe400000006ff */
[----:B------:R-:W-:Y:S02]  /*5960*/  LEA R16, R188, UR43, 0x4 ;  /* 0x0000002bbc107c11 */ /* 0x000fe4000f8e20ff */
[----:B--2---:R-:W2:Y:S02]  /*5970*/  SYNCS.PHASECHK.TRANS64.TRYWAIT P0, [R0+URZ+0x160], R3 ;  /* 0x00016003000075a7 */ /* 0x004ea400080011ff */
[----:B--23--:R-:W-:Y:S05]  /*5980*/  @!P0 BRA `(.L_x_112) ;  /* 0x0000003000688947 */ /* 0x00cfea0003800000 */
.L_x_196:
[----:B------:R-:W3:Y:S01]  /*5990*/  LDC.64 R12, c[0x0][0xb10] ;  /* 0x0002c400ff0c7b82 */ /* 0x000ee20000000a00 */
[----:B------:R-:W4:Y:S01]  /*59a0*/  LDS.128 R16, [R16+0x1f0] ;  /* 0x0001f00010107984 */ /* 0x000f220000000c00 */
[----:B-1----:R-:W-:Y:S01]  /*59b0*/  ISETP.NE.AND P1, PT, R73, 0x1, PT ;  /* 0x000000014900780c */ /* 0x002fe20003f25270 */
[----:B--2---:R-:W-:Y:S01]  /*59c0*/  VIADD R0, R0, 0x170 ;  /* 0x0000017000007836 */ /* 0x004fe20000000000 */
[----:B------:R-:W-:Y:S04]  /*59d0*/  ISETP.GE.AND P0, PT, R72, 0x1, PT ;  /* 0x000000014800780c */ /* 0x000fe80003f06270 */
[----:B------:R-:W1:Y:S01]  /*59e0*/  LDC.64 R10, c[0x0][0xb18] ;  /* 0x0002c600ff0a7b82 */ /* 0x000e620000000a00 */
[----:B------:R-:W-:Y:S01]  /*59f0*/  PRMT R0, RZ, 0x654, R0 ;  /* 0x00000654ff007816 */ /* 0x000fe20000000000 */
[----:B------:R-:W-:Y:S01]  /*5a00*/  @!PT LDS RZ, [RZ] ;  /* 0x00000000fffff984 */ /* 0x000fe20000000800 */
[----:B------:R-:W-:Y:S01]  /*5a10*/  @!PT LDS RZ, [RZ] ;  /* 0x00000000fffff984 */ /* 0x000fe20000000800 */
[----:B------:R-:W-:Y:S01]  /*5a20*/  @!PT LDS RZ, [RZ] ;  /* 0x00000000fffff984 */ /* 0x000fe20000000800 */
[----:B------:R-:W-:Y:S01]  /*5a30*/  @!PT LDS RZ, [RZ] ;  /* 0x00000000fffff984 */ /* 0x000fe20000000800 */
[----:B------:R2:W-:Y:S06]  /*5a40*/  MEMBAR.ALL.CTA ;  /* 0x0000000000007992 */ /* 0x0005ec0000008000 */
[----:B--2---:R-:W2:Y:S01]  /*5a50*/  FENCE.VIEW.ASYNC.S ;  /* 0x00000000000073c6 */ /* 0x004ea20000000000 */
[----:B------:R-:W1:Y:S08]  /*5a60*/  @!P1 LDC R14, c[0x0][0xb20] ;  /* 0x0002c800ff0e9b82 */ /* 0x000e700000000800 */
[----:B------:R-:W1:Y:S01]  /*5a70*/  @!P1 LDC R9, c[0x0][0xb0c] ;  /* 0x0002c300ff099b82 */ /* 0x000e620000000800 */
[----:B--2---:R2:W-:Y:S01]  /*5a80*/  SYNCS.ARRIVE.TRANS64.RED.A1T0 RZ, [R0+URZ], RZ ;  /* 0x000000ff00ff79a7 */ /* 0x0045e200081004ff */
[----:B----4-:R-:W-:Y:S04]  /*5a90*/  LOP3.LUT P4, RZ, R18, 0x1, RZ, 0xc0, !PT ;  /* 0x0000000112ff7812 */ /* 0x010fe8000788c0ff */
[----:B------:R-:W-:Y:S09]  /*5aa0*/  P2R R186, PR, RZ, 0x10 ;  /* 0x00000010ffba7803 */ /* 0x000ff20000000000 */
[----:B------:R-:W-:Y:S02]  /*5ab0*/  @P4 MOV R77, R16 ;  /* 0x00000010004d4202 */ /* 0x000fe40000000f00 */
[----:B------:R-:W-:Y:S01]  /*5ac0*/  @P4 LOP3.LUT R75, R17, 0xffff, RZ, 0xc0, !PT ;  /* 0x0000ffff114b4812 */ /* 0x000fe200078ec0ff */
[----:B--23--:R-:W-:Y:S06]  /*5ad0*/  @!P0 BRA `(.L_x_113) ;  /* 0x0000000000a48947 */ /* 0x00cfec0003800000 */
[----:B------:R-:W-:Y:S01]  /*5ae0*/  IMAD.HI.U32 R21, R174, R71, RZ ;  /* 0x00000047ae157227 */ /* 0x000fe200078e00ff */
[----:B------:R-:W-:Y:S02]  /*5af0*/  ISETP.NE.AND P0, PT, R70, 0x1, PT ;  /* 0x000000014600780c */ /* 0x000fe40003f05270 */
[----:B------:R-:W-:Y:S01]  /*5b00*/  ISETP.NE.AND P2, PT, R72, 0x1, PT ;  /* 0x000000014800780c */ /* 0x000fe20003f45270 */
[----:B------:R-:W-:Y:S01]  /*5b10*/  IMAD.HI.U32 R20, R173, R158, RZ ;  /* 0x0000009ead147227 */ /* 0x000fe200078e00ff */
[----:B------:R-:W-:Y:S02]  /*5b20*/  SHF.R.U32.HI R21, RZ, R172, R21 ;  /* 0x000000acff157219 */ /* 0x000fe40000011615 */
[----:B------:R-:W-:Y:S01]  /*5b30*/  ISETP.NE.AND P3, PT, R74, 0x1, PT ;  /* 0x000000014a00780c */ /* 0x000fe20003f65270 */
[----:B------:R-:W-:Y:S01]  /*5b40*/  IMAD.HI.U32 R24, R77, R158, RZ ;  /* 0x0000009e4d187227 */ /* 0x000fe200078e00ff */
[----:B------:R-:W-:Y:S02]  /*5b50*/  SHF.R.U32.HI R20, RZ, R159, R20 ;  /* 0x0000009fff147219 */ /* 0x000fe40000011614 */
[----:B------:R-:W-:Y:S01]  /*5b60*/  SEL R3, R174, R21, !P0 ;  /* 0x00000015ae037207 */ /* 0x000fe20004000000 */
[----:B------:R-:W-:Y:S01]  /*5b70*/  IMAD.HI.U32 R21, R75, R71, RZ ;  /* 0x000000474b157227 */ /* 0x000fe200078e00ff */
[----:B------:R-:W-:Y:S02]  /*5b80*/  SEL R7, R173, R20, !P3 ;  /* 0x00000014ad077207 */ /* 0x000fe40005800000 */
[----:B------:R-:W-:Y:S01]  /*5b90*/  SHF.R.U32.HI R24, RZ, R159, R24 ;  /* 0x0000009fff187219 */ /* 0x000fe20000011618 */
[-C--:B------:R-:W-:Y:S04]  /*5ba0*/  IMAD.HI.U32 R20, R3, R68.reuse, RZ ;  /* 0x0000004403147227 */ /* 0x080fe800078e00ff */
[----:B------:R-:W-:Y:S01]  /*5bb0*/  IMAD.HI.U32 R22, R7, R68, RZ ;  /* 0x0000004407167227 */ /* 0x000fe200078e00ff */
[-C--:B------:R-:W-:Y:S02]  /*5bc0*/  @P2 SHF.R.U32.HI R3, RZ, R69.reuse, R20 ;  /* 0x00000045ff032219 */ /* 0x080fe40000011614 */
[----:B------:R-:W-:Y:S02]  /*5bd0*/  SHF.R.U32.HI R20, RZ, R172, R21 ;  /* 0x000000acff147219 */ /* 0x000fe40000011615 */
[----:B------:R-:W-:Y:S01]  /*5be0*/  @P2 SHF.R.U32.HI R7, RZ, R69, R22 ;  /* 0x00000045ff072219 */ /* 0x000fe20000011616 */
[C---:B------:R-:W-:Y:S01]  /*5bf0*/  IMAD R2, R72.reuse, R3, RZ ;  /* 0x0000000348027224 */ /* 0x040fe200078e02ff */
[----:B------:R-:W-:Y:S02]  /*5c00*/  SEL R5, R75, R20, !P0 ;  /* 0x000000144b057207 */ /* 0x000fe40004000000 */
[----:B------:R-:W-:Y:S01]  /*5c10*/  SEL R3, R77, R24, !P3 ;  /* 0x000000184d037207 */ /* 0x000fe20005800000 */
[----:B------:R-:W-:Y:S01]  /*5c20*/  IMAD R4, R72, R7, RZ ;  /* 0x0000000748047224 */ /* 0x000fe200078e02ff */
[C---:B------:R-:W-:Y:S01]  /*5c30*/  ISETP.GE.AND P0, PT, R5.reuse, R2, PT ;  /* 0x000000020500720c */ /* 0x040fe20003f06270 */
[----:B------:R-:W-:Y:S03]  /*5c40*/  IMAD.HI.U32 R6, R5, R68, RZ ;  /* 0x0000004405067227 */ /* 0x000fe600078e00ff */
[----:B------:R-:W-:Y:S01]  /*5c50*/  ISETP.GE.OR P0, PT, R3, R4, P0 ;  /* 0x000000040300720c */ /* 0x000fe20000706670 */
[----:B------:R-:W-:Y:S01]  /*5c60*/  IMAD.MOV R4, RZ, RZ, -R3 ;  /* 0x000000ffff047224 */ /* 0x000fe200078e0a03 */
[-C--:B------:R-:W-:Y:S03]  /*5c70*/  SHF.R.U32.HI R6, RZ, R69.reuse, R6 ;  /* 0x00000045ff067219 */ /* 0x080fe60000011606 */
[----:B------:R-:W-:Y:S01]  /*5c80*/  IMAD R77, R74, R4, R77 ;  /* 0x000000044a4d7224 */ /* 0x000fe200078e024d */
[----:B------:R-:W-:Y:S05]  /*5c90*/  SEL R15, R5, R6, !P2 ;  /* 0x00000006050f7207 */ /* 0x000fea0005000000 */
[----:B------:R-:W-:Y:S02]  /*5ca0*/  IMAD.MOV R6, RZ, RZ, -R15 ;  /* 0x000000ffff067224 */ /* 0x000fe400078e0a0f */
[C---:B------:R-:W-:Y:S04]  /*5cb0*/  @!P0 IMAD.HI.U32 R2, R3.reuse, R68, RZ ;  /* 0x0000004403028227 */ /* 0x040fe800078e00ff */
[----:B------:R-:W-:Y:S01]  /*5cc0*/  IMAD R6, R72, R6, R5 ;  /* 0x0000000648067224 */ /* 0x000fe200078e0205 */
[----:B------:R-:W-:Y:S04]  /*5cd0*/  @!P0 SHF.R.U32.HI R2, RZ, R69, R2 ;  /* 0x00000045ff028219 */ /* 0x000fe80000011602 */
[----:B------:R-:W-:Y:S02]  /*5ce0*/  @!P0 SEL R0, R3, R2, !P2 ;  /* 0x0000000203008207 */ /* 0x000fe40005000000 */
[----:B------:R-:W-:Y:S02]  /*5cf0*/  IADD3 R2, PT, PT, -R5, RZ, RZ ;  /* 0x000000ff05027210 */ /* 0x000fe40007ffe1ff */
[----:B------:R-:W-:Y:S01]  /*5d00*/  @!P0 IADD3 R8, PT, PT, R15, -R0, RZ ;  /* 0x800000000f088210 */ /* 0x000fe20007ffe0ff */
[----:B------:R-:W-:Y:S02]  /*5d10*/  @!P0 IMAD R0, R7, R6, R0 ;  /* 0x0000000607008224 */ /* 0x000fe400078e0200 */
[----:B------:R-:W-:Y:S02]  /*5d20*/  IMAD R75, R70, R2, R75 ;  /* 0x00000002464b7224 */ /* 0x000fe400078e024b */
[----:B------:R-:W-:Y:S02]  /*5d30*/  @!P0 IMAD R5, R8, R72, R3 ;  /* 0x0000004808058224 */ /* 0x000fe400078e0203 */
[----:B------:R-:W-:Y:S04]  /*5d40*/  @!P0 IMAD.MOV.U32 R3, RZ, RZ, R0 ;  /* 0x000000ffff038224 */ /* 0x000fe800078e0000 */
[----:B------:R-:W-:Y:S02]  /*5d50*/  IMAD R77, R3, R74, R77 ;  /* 0x0000004a034d7224 */ /* 0x000fe400078e024d */
[----:B------:R-:W-:Y:S07]  /*5d60*/  IMAD R75, R5, R70, R75 ;  /* 0x00000046054b7224 */ /* 0x000fee00078e024b */
.L_x_113:
[----:B------:R-:W-:Y:S01]  /*5d70*/  @!P1 IMAD.HI.U32 R0, R77, R12, RZ ;  /* 0x0000000c4d009227 */ /* 0x000fe200078e00ff */
[----:B-1----:R-:W-:Y:S01]  /*5d80*/  @!P1 ISETP.NE.AND P0, PT, R10, 0x1, PT ;  /* 0x000000010a00980c */ /* 0x002fe20003f05270 */
[----:B------:R-:W-:Y:S01]  /*5d90*/  ULOP3.LUT UP0, URZ, UR42, 0x1b0, URZ, 0xc0, !UPT ;  /* 0x000001b02aff7892 */ /* 0x000fe2000f80c0ff */
[----:B------:R-:W-:Y:S01]  /*5da0*/  @!P1 ISETP.NE.AND P2, PT, R9, 0x1, PT ;  /* 0x000000010900980c */ /* 0x000fe20003f45270 */
[----:B------:R-:W-:Y:S01]  /*5db0*/  @!P1 IMAD.HI.U32 R3, R75, R11, RZ ;  /* 0x0000000b4b039227 */ /* 0x000fe200078e00ff */
[----:B------:R-:W-:Y:S02]  /*5dc0*/  @!P1 SHF.R.U32.HI R0, RZ, R13, R0 ;  /* 0x0000000dff009219 */ /* 0x000fe40000011600 */
[----:B------:R-:W-:Y:S01]  /*5dd0*/  @P4 SHF.R.U32.HI R181, RZ, 0x10, R17 ;  /* 0x00000010ffb54819 */ /* 0x000fe20000011611 */
[----:B------:R-:W-:Y:S01]  /*5de0*/  VIADD R188, R188, 0x1 ;  /* 0x00000001bcbc7836 */ /* 0x000fe20000000000 */
[----:B------:R-:W-:Y:S02]  /*5df0*/  @!P1 SHF.R.U32.HI R2, RZ, R14, R3 ;  /* 0x0000000eff029219 */ /* 0x000fe40000011603 */
[----:B------:R-:W-:Y:S02]  /*5e00*/  @!P1 SEL R3, R77, R0, !P2 ;  /* 0x000000004d039207 */ /* 0x000fe40005000000 */
[----:B------:R-:W-:Y:S05]  /*5e10*/  @!P1 SEL R2, R75, R2, !P0 ;  /* 0x000000024b029207 */ /* 0x000fea0004000000 */
[----:B------:R-:W-:Y:S02]  /*5e20*/  @!P1 IMAD.IADD R0, R2, 0x1, -R3 ;  /* 0x0000000102009824 */ /* 0x000fe400078e0a03 */
[----:B------:R-:W-:Y:S02]  /*5e30*/  @!P1 IMAD.IADD R2, R3, 0x1, -R2 ;  /* 0x0000000103029824 */ /* 0x000fe400078e0a02 */
[----:B------:R-:W-:Y:S02]  /*5e40*/  @!P1 IMAD R77, R0, R9, R77 ;  /* 0x00000009004d9224 */ /* 0x000fe400078e024d */
[----:B------:R-:W-:Y:S01]  /*5e50*/  @!P1 IMAD R75, R2, R10, R75 ;  /* 0x0000000a024b9224 */ /* 0x000fe200078e024b */
[----:B------:R-:W-:Y:S06]  /*5e60*/  BRA.U !UP0, `(.L_x_114) ;  /* 0x0000000108407547 */ /* 0x000fec000b800000 */
[----:B------:R-:W1:Y:S01]  /*5e70*/  LDCU.64 UR8, c[0x4][0x80] ;  /* 0x01001000ff0877ac */ /* 0x000e620008000a00 */
[----:B------:R-:W-:Y:S01]  /*5e80*/  MOV R3, 0x0 ;  /* 0x0000000000037802 */ /* 0x000fe20000000f00 */
[----:B------:R-:W-:Y:S02]  /*5e90*/  HFMA2 R12, -RZ, RZ, 0, 5.9604644775390625e-08 ;  /* 0x00000001ff0c7431 */ /* 0x000fe400000001ff */
[----:B------:R-:W-:Y:S02]  /*5ea0*/  IMAD.MOV.U32 R8, RZ, RZ, 0x70 ;  /* 0x00000070ff087424 */ /* 0x000fe400078e00ff */
[----:B------:R-:W-:Y:S01]  /*5eb0*/  IMAD.MOV.U32 R13, RZ, RZ, RZ ;  /* 0x000000ffff0d7224 */ /* 0x000fe200078e00ff */
[----:B------:R-:W2:Y:S01]  /*5ec0*/  LDCU.64 UR6, c[0x4][0x88] ;  /* 0x01001100ff0677ac */ /* 0x000ea20008000a00 */
[----:B------:R-:W3:Y:S01]  /*5ed0*/  LDC.64 R2, c[0x4][R3] ;  /* 0x0100000003027b82 */ /* 0x000ee20000000a00 */
[----:B------:R-:W4:Y:S01]  /*5ee0*/  LDCU.64 UR4, c[0x4][0x8] ;  /* 0x01000100ff0477ac */ /* 0x000f220008000a00 */
[----:B-1----:R-:W-:Y:S01]  /*5ef0*/  MOV R5, UR9 ;  /* 0x0000000900057c02 */ /* 0x002fe20008000f00 */
[----:B------:R-:W-:Y:S01]  /*5f00*/  IMAD.U32 R4, RZ, RZ, UR8 ;  /* 0x00000008ff047e24 */ /* 0x000fe2000f8e00ff */
[----:B--2---:R-:W-:Y:S01]  /*5f10*/  MOV R7, UR7 ;  /* 0x0000000700077c02 */ /* 0x004fe20008000f00 */
[----:B------:R-:W-:Y:S01]  /*5f20*/  IMAD.U32 R6, RZ, RZ, UR6 ;  /* 0x00000006ff067e24 */ /* 0x000fe2000f8e00ff */
[----:B----4-:R-:W-:Y:S01]  /*5f30*/  MOV R11, UR5 ;  /* 0x00000005000b7c02 */ /* 0x010fe20008000f00 */
[----:B------:R-:W-:Y:S02]  /*5f40*/  IMAD.U32 R10, RZ, RZ, UR4 ;  /* 0x00000004ff0a7e24 */ /* 0x000fe4000f8e00ff */
[----:B------:R-:W-:Y:S07]  /*5f50*/  LEPC R20, `(.L_x_114) ;  /* 0x000000001014794e */ /* 0x000fee0000000000 */
[----:B---3-5:R-:W-:Y:S05]  /*5f60*/  CALL.ABS.NOINC R2 ;  /* 0x0000000002007343 */ /* 0x028fea0003c00000 */
.L_x_114:
[----:B------:R-:W-:Y:S01]  /*5f70*/  LOP3.LUT P0, RZ, R185, 0x1b0, RZ, 0xc0, !PT ;  /* 0x000001b0b9ff7812 */ /* 0x000fe2000780c0ff */
[----:B------:R-:W-:Y:S11]  /*5f80*/  BSSY.RECONVERGENT B6, `(.L_x_115) ;  /* 0x0000013000067945 */ /* 0x000ff60003800200 */
[----:B------:R-:W-:Y:S01]  /*5f90*/  @!UPT UIADD3 URZ, UPT, UPT, URZ, URZ, URZ ;  /* 0x000000fffffff290 */ /* 0x000fe2000fffe0ff */
[----:B------:R-:W-:Y:S05]  /*5fa0*/  @!P0 BRA `(.L_x_116) ;  /* 0x0000000000408947 */ /* 0x000fea0003800000 */
        /* <DEDUP_REMOVED lines=16> */
.L_x_116:
[----:B------:R-:W-:Y:S05]  /*60b0*/  BSYNC.RECONVERGENT B6 ;  /* 0x0000000000067941 */ /* 0x000fea0003800200 */
.L_x_115:
[----:B------:R-:W-:Y:S01]  /*60c0*/  ISETP.NE.U32.AND P3, PT, R156, RZ, PT ;  /* 0x000000ff9c00720c */ /* 0x000fe20003f65070 */
[----:B------:R-:W-:Y:S01]  /*60d0*/  UISETP.NE.AND UP1, UPT, UR44, URZ, UPT ;  /* 0x000000ff2c00728c */ /* 0x000fe2000bf25270 */
[----:B------:R-:W-:Y:S02]  /*60e0*/  ISETP.NE.U32.AND P4, PT, R152, RZ, PT ;  /* 0x000000ff9800720c */ /* 0x000fe40003f85070 */
[----:B------:R-:W-:Y:S02]  /*60f0*/  ISETP.NE.AND.EX P3, PT, R157, RZ, PT, P3 ;  /* 0x000000ff9d00720c */ /* 0x000fe40003f65330 */
[----:B------:R-:W-:Y:S02]  /*6100*/  PLOP3.LUT P1, PT, PT, PT, PT, 0x8, 0x80 ;  /* 0x000000000080781c */ /* 0x000fe40003f2e170 */
[----:B------:R-:W-:Y:S02]  /*6110*/  PLOP3.LUT P0, PT, PT, PT, UP1, 0x80, 0x8 ;  /* 0x000000000008781c */ /* 0x000fe40003f0f018 */
[----:B------:R-:W-:Y:S02]  /*6120*/  ISETP.NE.AND.EX P4, PT, R153, RZ, PT, P4 ;  /* 0x000000ff9900720c */ /* 0x000fe40003f85340 */
[----:B------:R-:W1:Y:S09]  /*6130*/  @UP1 LDCU.64 UR4, c[0x0][0x888] ;  /* 0x00011100ff0417ac */ /* 0x000e720008000a00 */
[----:B------:R-:W-:Y:S01]  /*6140*/  @P0 PLOP3.LUT P1, PT, P3, PT, PT, 0x80, 0x8 ;  /* 0x000000000008081c */ /* 0x000fe20001f2f070 */
[----:B-1----:R-:W-:Y:S04]  /*6150*/  @UP1 UISETP.NE.U32.AND UP0, UPT, UR4, URZ, UPT ;  /* 0x000000ff0400128c */ /* 0x002fe8000bf05070 */
[----:B------:R-:W-:Y:S04]  /*6160*/  @UP1 UISETP.NE.AND.EX UP0, UPT, UR5, URZ, UPT, UP0 ;  /* 0x000000ff0500128c */ /* 0x000fe8000bf05300 */
[----:B------:R-:W-:Y:S01]  /*6170*/  @UP1 USEL UR4, URZ, 0xffffffff, UP0 ;  /* 0xffffffffff041887 */ /* 0x000fe20008000000 */
[----:B------:R-:W-:Y:S11]  /*6180*/  @!P3 BRA `(.L_x_117) ;  /* 0x00000000002cb947 */ /* 0x000ff60003800000 */
[----:B------:R-:W-:Y:S01]  /*6190*/  ISETP.NE.U32.AND P2, PT, R154, RZ, PT ;  /* 0x000000ff9a00720c */ /* 0x000fe20003f45070 */
[----:B------:R-:W-:Y:S03]  /*61a0*/  IMAD.MOV.U32 R167, RZ, RZ, 0x1 ;  /* 0x00000001ffa77424 */ /* 0x000fe600078e00ff */
[----:B------:R-:W-:Y:S11]  /*61b0*/  ISETP.NE.AND.EX P2, PT, R155, RZ, PT, P2 ;  /* 0x000000ff9b00720c */ /* 0x000ff60003f45320 */
[----:B------:R-:W-:Y:S02]  /*61c0*/  @!UPT UIADD3 URZ, UPT, UPT, URZ, URZ, URZ ;  /* 0x000000fffffff290 */ /* 0x000fe4000fffe0ff */
[----:B------:R-:W1:Y:S01]  /*61d0*/  @P2 LDC.64 R2, c[0x0][0x888] ;  /* 0x00022200ff022b82 */ /* 0x000e620000000a00 */
[----:B------:R-:W-:Y:S04]  /*61e0*/  @P2 IMAD R0, R156, UR36, RZ ;  /* 0x000000249c002c24 */ /* 0x000fe8000f8e02ff */
[----:B-1----:R-:W-:Y:S04]  /*61f0*/  @P2 IMAD.WIDE R2, R0, 0x4, R2 ;  /* 0x0000000400022825 */ /* 0x002fe800078e0202 */
[----:B------:R-:W-:Y:S01]  /*6200*/  HFMA2 R0, -RZ, RZ, 0, 5.9604644775390625e-08 ;  /* 0x00000001ff007431 */ /* 0x000fe200000001ff */
[----:B-----5:R1:W5:Y:S04]  /*6210*/  @P2 LDG.E R80, desc[UR40][R2.64] ;  /* 0x0000002802502981 */ /* 0x020368000c1e1900 */
[----:B------:R-:W-:Y:S01]  /*6220*/  @!P2 PRMT R167, R0, 0x7610, R167 ;  /* 0x0000761000a7a816 */ /* 0x000fe200000000a7 */
[----:B-1----:R-:W2:Y:S06]  /*6230*/  @!P2 LDC R80, c[0x0][0x880] ;  /* 0x00022000ff50ab82 */ /* 0x002eac0000000800 */
.L_x_117:
[----:B------:R-:W-:Y:S05]  /*6240*/  @!P4 BRA `(.L_x_118) ;  /* 0x000000000020c947 */ /* 0x000fea0003800000 */
[----:B------:R-:W-:Y:S04]  /*6250*/  ISETP.NE.U32.AND P2, PT, R146, RZ, PT ;  /* 0x000000ff9200720c */ /* 0x000fe80003f45070 */
[----:B------:R-:W-:Y:S11]  /*6260*/  ISETP.NE.AND.EX P2, PT, R147, RZ, PT, P2 ;  /* 0x000000ff9300720c */ /* 0x000ff60003f45320 */
[----:B------:R-:W-:Y:S02]  /*6270*/  @!UPT UIADD3 URZ, UPT, UPT, URZ, URZ, URZ ;  /* 0x000000fffffff290 */ /* 0x000fe4000fffe0ff */
[----:B------:R-:W1:Y:S01]  /*6280*/  @P2 LDC.64 R2, c[0x0][0x8a8] ;  /* 0x00022a00ff022b82 */ /* 0x000e620000000a00 */
[----:B------:R-:W-:Y:S04]  /*6290*/  @P2 IMAD R0, R152, UR36, RZ ;  /* 0x0000002498002c24 */ /* 0x000fe8000f8e02ff */
[----:B-1----:R-:W-:Y:S05]  /*62a0*/  @P2 IMAD.WIDE R2, R0, 0x4, R2 ;  /* 0x0000000400022825 */ /* 0x002fea00078e0202 */
[----:B-----5:R1:W5:Y:S02]  /*62b0*/  @P2 LDG.E R78, desc[UR40][R2.64] ;  /* 0x00000028024e2981 */ /* 0x020364000c1e1900 */
[----:B-1----:R-:W3:Y:S02]  /*62c0*/  @!P2 LDC R78, c[0x0][0x8a0] ;  /* 0x00022800ff4eab82 */ /* 0x002ee40000000800 */
.L_x_118:
[----:B--2--5:R-:W-:Y:S01]  /*62d0*/  @P0 ISETP.NE.AND P4, PT, R80, RZ, PT ;  /* 0x000000ff5000020c */ /* 0x024fe20003f85270 */
[----:B------:R-:W-:Y:S01]  /*62e0*/  IMAD.U32 R0, RZ, RZ, UR4 ;  /* 0x00000004ff007e24 */ /* 0x000fe2000f8e00ff */
[----:B------:R-:W-:Y:S01]  /*62f0*/  @P0 LOP3.LUT P2, RZ, R167, 0xff, RZ, 0xc0, !PT ;  /* 0x000000ffa7ff0812 */ /* 0x000fe2000784c0ff */
[----:B------:R-:W-:Y:S01]  /*6300*/  BSSY B1, `(.L_x_119) ;  /* 0x000003d000017945 */ /* 0x000fe20003800000 */
[----:B------:R-:W-:Y:S01]  /*6310*/  @P0 SEL R3, RZ, 0xffffffff, P4 ;  /* 0xffffffffff030807 */ /* 0x000fe20002000000 */
[C---:B------:R-:W-:Y:S01]  /*6320*/  IMAD R64, R76.reuse, 0x40, R79 ;  /* 0x000000404c407824 */ /* 0x040fe200078e024f */
[----:B------:R-:W-:Y:S02]  /*6330*/  LEA R187, R76, UR43, 0x3 ;  /* 0x0000002b4cbb7c11 */ /* 0x000fe4000f8e18ff */
[----:B------:R-:W-:Y:S02]  /*6340*/  CS2R R98, SRZ ;  /* 0x0000000000627805 */ /* 0x000fe4000001ff00 */
[----:B------:R-:W-:Y:S02]  /*6350*/  @P1 SEL R3, R0, R3, !P2 ;  /* 0x0000000300031207 */ /* 0x000fe40005000000 */
[----:B------:R-:W-:Y:S02]  /*6360*/  CS2R R96, SRZ ;  /* 0x0000000000607805 */ /* 0x000fe4000001ff00 */
[----:B------:R-:W-:Y:S02]  /*6370*/  SHF.L.U32 R2, R184, 0x1f, RZ ;  /* 0x0000001fb8027819 */ /* 0x000fe400000006ff */
[----:B------:R-:W-:Y:S02]  /*6380*/  CS2R R94, SRZ ;  /* 0x00000000005e7805 */ /* 0x000fe4000001ff00 */
[----:B------:R-:W-:Y:S02]  /*6390*/  @P0 LOP3.LUT R3, R3, 0x1, RZ, 0xc0, !PT ;  /* 0x0000000103030812 */ /* 0x000fe400078ec0ff */
[----:B------:R-:W-:Y:S02]  /*63a0*/  CS2R R92, SRZ ;  /* 0x00000000005c7805 */ /* 0x000fe4000001ff00 */
[----:B------:R-:W-:Y:S02]  /*63b0*/  PLOP3.LUT P5, PT, PT, PT, PT, 0x8, 0x80 ;  /* 0x000000000080781c */ /* 0x000fe40003fae170 */
[----:B------:R-:W-:Y:S02]  /*63c0*/  CS2R R90, SRZ ;  /* 0x00000000005a7805 */ /* 0x000fe4000001ff00 */
[----:B------:R-:W-:Y:S02]  /*63d0*/  ISETP.NE.U32.OR P1, PT, R3, 0x1, !P0 ;  /* 0x000000010300780c */ /* 0x000fe40004725470 */
[----:B------:R-:W-:Y:S02]  /*63e0*/  CS2R R88, SRZ ;  /* 0x0000000000587805 */ /* 0x000fe4000001ff00 */
[----:B------:R-:W-:Y:S02]  /*63f0*/  CS2R R86, SRZ ;  /* 0x0000000000567805 */ /* 0x000fe4000001ff00 */
[----:B------:R-:W-:Y:S07]  /*6400*/  CS2R R84, SRZ ;  /* 0x0000000000547805 */ /* 0x000fee000001ff00 */
[----:B------:R-:W-:Y:S04]  /*6410*/  @P1 SHF.L.U32 R4, R182, 0x1f, RZ ;  /* 0x0000001fb6041819 */ /* 0x000fe800000006ff */
[----:B------:R-:W1:Y:S01]  /*6420*/  @P1 SYNCS.PHASECHK.TRANS64.TRYWAIT P0, [UR43+0x140], R4 ;  /* 0x00014004ff0015a7 */ /* 0x000e62000800112b */
[----:B------:R2:W4:Y:S01]  /*6430*/  SYNCS.PHASECHK.TRANS64.TRYWAIT P4, [R187+URZ+0x180], R2 ;  /* 0x00018002bb0075a7 */ /* 0x00052200080811ff */
[----:B-1----:R-:W-:Y:S01]  /*6440*/  @P1 PLOP3.LUT P5, PT, P0, PT, PT, 0x8, 0x80 ;  /* 0x000000000080181c */ /* 0x002fe200007ae170 */
[----:B------:R-:W-:Y:S01]  /*6450*/  @!UPT UIADD3 URZ, UPT, UPT, URZ, URZ, URZ ;  /* 0x000000fffffff290 */ /* 0x000fe2000fffe0ff */
[----:B--2-4-:R-:W-:Y:S11]  /*6460*/  @!P1 BRA `(.L_x_120) ;  /* 0x0000000000989947 */ /* 0x014ff60003800000 */
[----:B------:R-:W-:Y:S01]  /*6470*/  ISETP.NE.U32.AND P0, PT, RZ, UR38, PT ;  /* 0x00000026ff007c0c */ /* 0x000fe2000bf05070 */
[----:B------:R-:W-:Y:S01]  /*6480*/  BSSY B0, `(.L_x_121) ;  /* 0x0000016000007945 */ /* 0x000fe20003800000 */
[----:B------:R-:W-:Y:S02]  /*6490*/  ISETP.NE.AND P2, PT, R80, RZ, PT ;  /* 0x000000ff5000720c */ /* 0x000fe40003f45270 */
[----:B------:R-:W-:Y:S02]  /*64a0*/  CS2R R86, SRZ ;  /* 0x0000000000567805 */ /* 0x000fe4000001ff00 */
[----:B------:R-:W-:Y:S02]  /*64b0*/  ISETP.NE.AND.EX P0, PT, RZ, UR39, PT, P0 ;  /* 0x00000027ff007c0c */ /* 0x000fe4000bf05300 */
[----:B------:R-:W-:Y:S02]  /*64c0*/  CS2R R84, SRZ ;  /* 0x0000000000547805 */ /* 0x000fe4000001ff00 */
[----:B------:R-:W-:Y:S02]  /*64d0*/  LOP3.LUT P1, RZ, R167, 0xff, RZ, 0xc0, !PT ;  /* 0x000000ffa7ff7812 */ /* 0x000fe4000782c0ff */
[----:B------:R-:W-:Y:S02]  /*64e0*/  CS2R R90, SRZ ;  /* 0x00000000005a7805 */ /* 0x000fe4000001ff00 */
[----:B------:R-:W-:Y:S02]  /*64f0*/  SEL R0, RZ, 0xffffffff, P2 ;  /* 0xffffffffff007807 */ /* 0x000fe40001000000 */
[----:B------:R-:W-:Y:S02]  /*6500*/  CS2R R88, SRZ ;  /* 0x0000000000587805 */ /* 0x000fe4000001ff00 */
[----:B------:R-:W-:Y:S02]  /*6510*/  SEL R3, RZ, 0xffffffff, P0 ;  /* 0xffffffffff037807 */ /* 0x000fe40000000000 */
[----:B------:R-:W-:Y:S02]  /*6520*/  CS2R R94, SRZ ;  /* 0x00000000005e7805 */ /* 0x000fe4000001ff00 */
[----:B------:R-:W-:Y:S02]  /*6530*/  CS2R R92, SRZ ;  /* 0x00000000005c7805 */ /* 0x000fe4000001ff00 */
[----:B------:R-:W-:Y:S02]  /*6540*/  CS2R R98, SRZ ;  /* 0x0000000000627805 */ /* 0x000fe4000001ff00 */
[----:B------:R-:W-:Y:S02]  /*6550*/  @P3 SEL R0, R3, R0, !P1 ;  /* 0x0000000003003207 */ /* 0x000fe40004800000 */
[----:B------:R-:W-:Y:S02]  /*6560*/  CS2R R96, SRZ ;  /* 0x0000000000607805 */ /* 0x000fe4000001ff00 */
[----:B------:R-:W-:Y:S04]  /*6570*/  LOP3.LUT R0, R0, 0x1, RZ, 0xc0, !PT ;  /* 0x0000000100007812 */ /* 0x000fe800078ec0ff */
[----:B------:R-:W-:Y:S01]  /*6580*/  ISETP.NE.U32.AND P0, PT, R0, 0x1, PT ;  /* 0x000000010000780c */ /* 0x000fe20003f05070 */
[----:B------:R-:W-:Y:S01]  /*6590*/  @!UPT UIADD3 URZ, UPT, UPT, URZ, URZ, URZ ;  /* 0x000000fffffff290 */ /* 0x000fe2000fffe0ff */
[----:B------:R-:W-:Y:S11]  /*65a0*/  @!P5 BRA `(.L_x_122) ;  /* 0x00000000000cd947 */ /* 0x000ff60003800000 */
[----:B------:R-:W-:Y:S04]  /*65b0*/  SHF.L.U32 R3, R182, 0x1f, RZ ;  /* 0x0000001fb6037819 */ /* 0x000fe800000006ff */
[----:B------:R-:W1:Y:S02]  /*65c0*/  SYNCS.PHASECHK.TRANS64.TRYWAIT P1, [UR43+0x140], R3 ;  /* 0x00014003ff0075a7 */ /* 0x000e64000802112b */
[----:B-1----:R-:W-:Y:S05]  /*65d0*/  @!P1 BRA `(.L_x_123) ;  /* 0x0000002400689947 */ /* 0x002fea0003800000 */
.L_x_122:
[----:B------:R-:W-:Y:S05]  /*65e0*/  BSYNC B0 ;  /* 0x0000000000007941 */ /* 0x000fea0003800000 */
.L_x_121:
[----:B------:R2:W4:Y:S01]  /*65f0*/  @P0 LDS.128 R84, [R179+UR43+0x400] ;  /* 0x0004002bb3540984 */ /* 0x0005220008000c00 */
[----:B------:R-:W-:Y:S01]  /*6600*/  UIADD3 UR4, UPT, UPT, UR43, 0x148, URZ ;  /* 0x000001482b047890 */ /* 0x000fe2000fffe0ff */
[----:B------:R-:W-:Y:S02]  /*6610*/  LOP3.LUT R182, R182, 0x1, RZ, 0x3c, !PT ;  /* 0x00000001b6b67812 */ /* 0x000fe400078e3cff */
[----:B------:R2:W1:Y:S01]  /*6620*/  @P0 LDS.128 R88, [R178+0x400] ;  /* 0x00040000b2580984 */ /* 0x0004620000000c00 */
[----:B------:R-:W-:Y:S03]  /*6630*/  UPRMT UR4, UR37, 0x654, UR4 ;  /* 0x0000065425047896 */ /* 0x000fe60008000004 */
[----:B------:R2:W1:Y:S04]  /*6640*/  @P0 LDS.128 R92, [R177+0x400] ;  /* 0x00040000b15c0984 */ /* 0x0004680000000c00 */
[----:B------:R2:W1:Y:S01]  /*6650*/  @P0 LDS.128 R96, [R176+0x400] ;  /* 0x00040000b0600984 */ /* 0x0004620000000c00 */
[----:B------:R-:W-:Y:S01]  /*6660*/  @!PT LDS RZ, [RZ] ;  /* 0x00000000fffff984 */ /* 0x000fe20000000800 */
[----:B------:R-:W-:Y:S01]  /*6670*/  @!PT LDS RZ, [RZ] ;  /* 0x00000000fffff984 */ /* 0x000fe20000000800 */
[----:B------:R-:W-:Y:S01]  /*6680*/  @!PT LDS RZ, [RZ] ;  /* 0x00000000fffff984 */ /* 0x000fe20000000800 */
[----:B------:R-:W-:Y:S01]  /*6690*/  @!PT LDS RZ, [RZ] ;  /* 0x00000000fffff984 */ /* 0x000fe20000000800 */
[----:B------:R5:W-:Y:S06]  /*66a0*/  MEMBAR.ALL.CTA ;  /* 0x0000000000007992 */ /* 0x000bec0000008000 */
[----:B-----5:R-:W5:Y:S02]  /*66b0*/  FENCE.VIEW.ASYNC.S ;  /* 0x00000000000073c6 */ /* 0x020f640000000000 */
[----:B-----5:R-:W-:Y:S01]  /*66c0*/  SYNCS.ARRIVE.TRANS64.RED.A1T0 RZ, [UR4], RZ ;  /* 0x000000ffffff79a7 */ /* 0x020fe20008100404 */
.L_x_120:
[----:B------:R-:W-:Y:S05]  /*66d0*/  BSYNC B1 ;  /* 0x0000000000017941 */ /* 0x000fea0003800000 */
.L_x_119:
[----:B-1----:R-:W-:Y:S04]  /*66e0*/  SHF.R.U32.HI R3, RZ, 0x15, R64 ;  /* 0x00000015ff037819 */ /* 0x002fe80000011640 */
[----:B------:R-:W-:Y:S01]  /*66f0*/  LOP3.LUT P0, RZ, R3, 0x3, R180, 0x48, !PT ;  /* 0x0000000303ff7812 */ /* 0x000fe200078048b4 */
[----:B------:R-:W-:Y:S01]  /*6700*/  @!UPT UIADD3 URZ, UPT, UPT, URZ, URZ, URZ ;  /* 0x000000fffffff290 */ /* 0x000fe2000fffe0ff */
[----:B------:R-:W-:Y:S11]  /*6710*/  @P4 BRA `(.L_x_124) ;  /* 0x0000000000084947 */ /* 0x000ff60003800000 */
[----:B------:R-:W1:Y:S02]  /*6720*/  SYNCS.PHASECHK.TRANS64.TRYWAIT P1, [R187+URZ+0x180], R2 ;  /* 0x00018002bb0075a7 */ /* 0x000e6400080211ff */
[----:B-1----:R-:W-:Y:S05]  /*6730*/  @!P1 BRA `(.L_x_125) ;  /* 0x0000002400289947 */ /* 0x002fea0003800000 */
.L_x_124:
[----:B------:R-:W-:Y:S05]  /*6740*/  @!P0 BRA `(.L_x_126) ;  /* 0x0000000000408947 */ /* 0x000fea0003800000 */
[----:B------:R-:W1:Y:S01]  /*6750*/  LDCU.64 UR8, c[0x4][0x70] ;  /* 0x01000e00ff0877ac */ /* 0x000e620008000a00 */
[----:B------:R-:W-:Y:S01]  /*6760*/  MOV R3, 0x0 ;  /* 0x0000000000037802 */ /* 0x000fe20000000f00 */
[----:B------:R-:W-:Y:S02]  /*6770*/  HFMA2 R12, -RZ, RZ, 0, 5.9604644775390625e-08 ;  /* 0x00000001ff0c7431 */ /* 0x000fe400000001ff */
[----:B------:R-:W-:Y:S02]  /*6780*/  IMAD.MOV.U32 R8, RZ, RZ, 0x192 ;  /* 0x00000192ff087424 */ /* 0x000fe400078e00ff */
[----:B------:R-:W-:Y:S01]  /*6790*/  IMAD.MOV.U32 R13, RZ, RZ, RZ ;  /* 0x000000ffff0d7224 */ /* 0x000fe200078e00ff */
[----:B------:R-:W5:Y:S01]  /*67a0*/  LDCU.64 UR6, c[0x4][0x78] ;  /* 0x01000f00ff0677ac */ /* 0x000f620008000a00 */
[----:B------:R-:W2:Y:S01]  /*67b0*/  LDC.64 R2, c[0x4][R3] ;  /* 0x0100000003027b82 */ /* 0x000ea20000000a00 */
[----:B------:R-:W3:Y:S01]  /*67c0*/  LDCU.64 UR4, c[0x4][0x10] ;  /* 0x01000200ff0477ac */ /* 0x000ee20008000a00 */
[----:B-1----:R-:W-:Y:S01]  /*67d0*/  MOV R5, UR9 ;  /* 0x0000000900057c02 */ /* 0x002fe20008000f00 */
[----:B------:R-:W-:Y:S01]  /*67e0*/  IMAD.U32 R4, RZ, RZ, UR8 ;  /* 0x00000008ff047e24 */ /* 0x000fe2000f8e00ff */
[----:B-----5:R-:W-:Y:S01]  /*67f0*/  MOV R7, UR7 ;  /* 0x0000000700077c02 */ /* 0x020fe20008000f00 */
[----:B------:R-:W-:Y:S01]  /*6800*/  IMAD.U32 R6, RZ, RZ, UR6 ;  /* 0x00000006ff067e24 */ /* 0x000fe2000f8e00ff */
[----:B---3--:R-:W-:Y:S01]  /*6810*/  MOV R11, UR5 ;  /* 0x00000005000b7c02 */ /* 0x008fe20008000f00 */
[----:B------:R-:W-:Y:S02]  /*6820*/  IMAD.U32 R10, RZ, RZ, UR4 ;  /* 0x00000004ff0a7e24 */ /* 0x000fe4000f8e00ff */
[----:B------:R-:W-:Y:S07]  /*6830*/  LEPC R20, `(.L_x_126) ;  /* 0x000000001014794e */ /* 0x000fee0000000000 */
[----:B--2-4-:R-:W-:Y:S05]  /*6840*/  CALL.ABS.NOINC R2 ;  /* 0x0000000002007343 */ /* 0x014fea0003c00000 */
.L_x_126:
[----:B------:R-:W-:Y:S01]  /*6850*/  LOP3.LUT P0, RZ, R175, 0x60, RZ, 0xc0, !PT ;  /* 0x00000060afff7812 */ /* 0x000fe2000780c0ff */
[----:B------:R-:W-:Y:S05]  /*6860*/  WARPSYNC.ALL ;  /* 0x0000000000007948 */ /* 0x000fea0003800000 */
[----:B------:R-:W-:Y:S01]  /*6870*/  R2UR UR4, R64 ;  /* 0x00000000400472ca */ /* 0x000fe200000e0000 */
[----:B----4-:R-:W-:Y:S01]  /*6880*/  IMAD.U32 R140, R86, 0x10000, RZ ;  /* 0x00010000568c7824 */ /* 0x010fe200078e00ff */
[C---:B------:R-:W-:Y:S01]  /*6890*/  SHF.L.U32 R83, R84.reuse, 0x10, RZ ;  /* 0x0000001054537819 */ /* 0x040fe200000006ff */
[----:B------:R-:W-:Y:S01]  /*68a0*/  IMAD.U32 R125, R91, 0x10000, RZ ;  /* 0x000100005b7d7824 */ /* 0x000fe200078e00ff */
[----:B------:R-:W-:Y:S01]  /*68b0*/  PRMT R81, R84, 0x8880, RZ ;  /* 0x0000888054517816 */ /* 0x000fe200000000ff */
[----:B------:R-:W-:Y:S01]  /*68c0*/  IMAD.U32 R114, R96, 0x10000, RZ ;  /* 0x0001000060727824 */ /* 0x000fe200078e00ff */
[----:B------:R-:W-:Y:S01]  /*68d0*/  SHF.L.U32 R82, R84, 0x8, RZ ;  /* 0x0000000854527819 */ /* 0x000fe200000006ff */
[----:B------:R-:W-:Y:S01]  /*68e0*/  IMAD.SHL.U32 R133, R88, 0x100, RZ ;  /* 0x0000010058857824 */ /* 0x000fe200078e00ff */
[----:B------:R-:W-:Y:S01]  /*68f0*/  SHF.R.S32.HI R83, RZ, 0x18, R83 ;  /* 0x00000018ff537819 */ /* 0x000fe20000011453 */
[----:B------:R-:W-:Y:S01]  /*6900*/  IMAD.SHL.U32 R118, R93, 0x100, RZ ;  /* 0x000001005d767824 */ /* 0x000fe200078e00ff */
[----:B------:R-:W-:Y:S01]  /*6910*/  PRMT R144, R85, 0x8880, RZ ;  /* 0x0000888055907816 */ /* 0x000fe200000000ff */
[----:B------:R-:W-:Y:S01]  /*6920*/  IMAD.SHL.U32 R103, R98, 0x100, RZ ;  /* 0x0000010062677824 */ /* 0x000fe200078e00ff */
[----:B------:R-:W-:Y:S01]  /*6930*/  SHF.R.S32.HI R82, RZ, 0x18, R82 ;  /* 0x00000018ff527819 */ /* 0x000fe20000011452 */
[----:B------:R-:W1:Y:S01]  /*6940*/  LDTM.x64 R4, tmem[UR4] ;  /* 0x00000004000479ee */ /* 0x000e620008340000 */
[----:B------:R-:W-:Y:S01]  /*6950*/  SHF.R.S32.HI R84, RZ, 0x18, R84 ;  /* 0x00000018ff547819 */ /* 0x000fe20000011454 */
[----:B------:R-:W-:Y:S01]  /*6960*/  NOP ;  /* 0x0000000000007918 */ /* 0x000fe20000000000 */
[----:B------:R-:W-:Y:S01]  /*6970*/  IADD3 R187, PT, PT, R187, 0x1a0, RZ ;  /* 0x000001a0bbbb7810 */ /* 0x000fe20007ffe0ff */
[----:B------:R-:W-:Y:S01]  /*6980*/  BSSY.RECONVERGENT B0, `(.L_x_127) ;  /* 0x000011f000007945 */ /* 0x000fe20003800200 */
[----:B------:R-:W-:Y:S02]  /*6990*/  SHF.L.U32 R143, R85, 0x10, RZ ;  /* 0x00000010558f7819 */ /* 0x000fe400000006ff */
[----:B------:R-:W-:Y:S02]  /*69a0*/  LOP3.LUT R187, R187, 0xfefffff8, RZ, 0xc0, !PT ;  /* 0xfefffff8bbbb7812 */ /* 0x000fe400078ec0ff */
[----:B------:R-:W-:Y:S02]  /*69b0*/  PRMT R141, R86, 0x8880, RZ ;  /* 0x00008880568d7816 */ /* 0x000fe400000000ff */
[----:B-1----:R1:W-:Y:S01]  /*69c0*/  SYNCS.ARRIVE.TRANS64.RED.A1T0 RZ, [R187+URZ], RZ ;  /* 0x000000ffbbff79a7 */ /* 0x0023e200081004ff */
[C---:B------:R-:W-:Y:S02]  /*69d0*/  PRMT R138, R87.reuse, 0x8880, RZ ;  /* 0x00008880578a7816 */ /* 0x040fe400000000ff */
[----:B------:R-:W-:Y:S02]  /*69e0*/  SHF.L.U32 R137, R87, 0x10, RZ ;  /* 0x0000001057897819 */ /* 0x000fe400000006ff */
[C---:B------:R-:W-:Y:S02]  /*69f0*/  PRMT R135, R88.reuse, 0x8880, RZ ;  /* 0x0000888058877816 */ /* 0x040fe400000000ff */
[----:B------:R-:W-:Y:S02]  /*6a00*/  SHF.L.U32 R134, R88, 0x10, RZ ;  /* 0x0000001058867819 */ /* 0x000fe400000006ff */
[C---:B------:R-:W-:Y:S02]  /*6a10*/  PRMT R132, R89.reuse, 0x8880, RZ ;  /* 0x0000888059847816 */ /* 0x040fe400000000ff */
[----:B------:R-:W-:Y:S01]  /*6a20*/  SHF.R.S32.HI R88, RZ, 0x18, R88 ;  /* 0x00000018ff587819 */ /* 0x000fe20000011458 */
[C---:B---3--:R-:W-:Y:S01]  /*6a30*/  IMAD R0, R78.reuse, R4, RZ ;  /* 0x000000044e007224 */ /* 0x048fe200078e02ff */
[----:B------:R-:W-:Y:S01]  /*6a40*/  SHF.L.U32 R131, R89, 0x10, RZ ;  /* 0x0000001059837819 */ /* 0x000fe200000006ff */
[----:B------:R-:W-:Y:S01]  /*6a50*/  IMAD R2, R78, R5, RZ ;  /* 0x000000054e027224 */ /* 0x000fe200078e02ff */
[----:B------:R-:W-:Y:S01]  /*6a60*/  PRMT R129, R90, 0x8880, RZ ;  /* 0x000088805a817816 */ /* 0x000fe200000000ff */
[----:B------:R-:W-:Y:S01]  /*6a70*/  IMAD R3, R78, R6, RZ ;  /* 0x000000064e037224 */ /* 0x000fe200078e02ff */
[----:B------:R-:W-:Y:S01]  /*6a80*/  SHF.L.U32 R128, R90, 0x10, RZ ;  /* 0x000000105a807819 */ /* 0x000fe200000006ff */
[----:B------:R-:W-:Y:S01]  /*6a90*/  IMAD R0, R81, R80, R0 ;  /* 0x0000005051007224 */ /* 0x000fe200078e0200 */
[----:B------:R-:W-:Y:S01]  /*6aa0*/  MOV R81, R144 ;  /* 0x0000009000517202 */ /* 0x000fe20000000f00 */
[----:B------:R-:W-:Y:S01]  /*6ab0*/  IMAD R7, R78, R7, RZ ;  /* 0x000000074e077224 */ /* 0x000fe200078e02ff */
[----:B------:R-:W-:Y:S01]  /*6ac0*/  PRMT R126, R91, 0x8880, RZ ;  /* 0x000088805b7e7816 */ /* 0x000fe200000000ff */
[-C--:B------:R-:W-:Y:S01]  /*6ad0*/  IMAD R2, R83, R80.reuse, R2 ;  /* 0x0000005053027224 */ /* 0x080fe200078e0202 */
[----:B------:R-:W-:Y:S01]  /*6ae0*/  PRMT R123, R92, 0x8880, RZ ;  /* 0x000088805c7b7816 */ /* 0x000fe200000000ff */
[----:B------:R-:W-:Y:S01]  /*6af0*/  IMAD R3, R82, R80, R3 ;  /* 0x0000005052037224 */ /* 0x000fe200078e0203 */
[----:B------:R-:W-:Y:S01]  /*6b00*/  SHF.R.S32.HI R82, RZ, 0x18, R143 ;  /* 0x00000018ff527819 */ /* 0x000fe2000001148f */
[----:B------:R-:W-:Y:S01]  /*6b10*/  IMAD R8, R78, R8, RZ ;  /* 0x000000084e087224 */ /* 0x000fe200078e02ff */
[----:B------:R-:W-:Y:S01]  /*6b20*/  SHF.L.U32 R122, R92, 0x10, RZ ;  /* 0x000000105c7a7819 */ /* 0x000fe200000006ff */
[----:B------:R-:W-:Y:S01]  /*6b30*/  IMAD R7, R84, R80, R7 ;  /* 0x0000005054077224 */ /* 0x000fe200078e0207 */
[C---:B------:R-:W-:Y:S01]  /*6b40*/  PRMT R120, R93.reuse, 0x8880, RZ ;  /* 0x000088805d787816 */ /* 0x040fe200000000ff */
[C---:B------:R-:W-:Y:S01]  /*6b50*/  IMAD R9, R78.reuse, R9, RZ ;  /* 0x000000094e097224 */ /* 0x040fe200078e02ff */
[----:B------:R-:W-:Y:S01]  /*6b60*/  SHF.L.U32 R119, R93, 0x10, RZ ;  /* 0x000000105d777819 */ /* 0x000fe200000006ff */
[C---:B------:R-:W-:Y:S01]  /*6b70*/  IMAD R10, R78.reuse, R10, RZ ;  /* 0x0000000a4e0a7224 */ /* 0x040fe200078e02ff */
[----:B------:R-:W-:Y:S01]  /*6b80*/  I2IP.S8.S32.SAT R149, R7, R3, RZ ;  /* 0x0000000307957239 */ /* 0x000fe200000014ff */
[----:B------:R-:W-:Y:S01]  /*6b90*/  IMAD R8, R81, R80, R8 ;  /* 0x0000005051087224 */ /* 0x000fe200078e0208 */
[----:B------:R-:W-:Y:S01]  /*6ba0*/  MOV R81, R141 ;  /* 0x0000008d00517202 */ /* 0x000fe20000000f00 */
[----:B------:R-:W-:Y:S01]  /*6bb0*/  IMAD R11, R78, R11, RZ ;  /* 0x0000000b4e0b7224 */ /* 0x000fe200078e02ff */
[----:B------:R-:W-:Y:S01]  /*6bc0*/  I2IP.S8.S32.SAT R148, R2, R0, R149 ;  /* 0x0000000002947239 */ /* 0x000fe20000001495 */
[----:B------:R-:W-:Y:S01]  /*6bd0*/  IMAD R9, R82, R80, R9 ;  /* 0x0000005052097224 */ /* 0x000fe200078e0209 */
[----:B------:R-:W-:Y:S01]  /*6be0*/  SHF.R.S32.HI R82, RZ, 0x18, R140 ;  /* 0x00000018ff527819 */ /* 0x000fe2000001148c */
[----:B------:R-:W-:Y:S01]  /*6bf0*/  IMAD R12, R78, R12, RZ ;  /* 0x0000000c4e0c7224 */ /* 0x000fe200078e02ff */
[----:B------:R-:W-:Y:S01]  /*6c00*/  PRMT R117, R94, 0x8880, RZ ;  /* 0x000088805e757816 */ /* 0x000fe200000000ff */
[C---:B------:R-:W-:Y:S01]  /*6c10*/  IMAD R13, R78.reuse, R13, RZ ;  /* 0x0000000d4e0d7224 */ /* 0x040fe200078e02ff */
[----:B------:R-:W-:Y:S01]  /*6c20*/  SHF.R.S32.HI R93, RZ, 0x18, R93 ;  /* 0x00000018ff5d7819 */ /* 0x000fe2000001145d */
[----:B------:R-:W-:Y:S01]  /*6c30*/  IMAD R14, R78, R14, RZ ;  /* 0x0000000e4e0e7224 */ /* 0x000fe200078e02ff */
[----:B------:R-:W-:Y:S01]  /*6c40*/  SHF.L.U32 R115, R94, 0x10, RZ ;  /* 0x000000105e737819 */ /* 0x000fe200000006ff */
[C---:B------:R-:W-:Y:S01]  /*6c50*/  IMAD R15, R78.reuse, R15, RZ ;  /* 0x0000000f4e0f7224 */ /* 0x040fe200078e02ff */
[C---:B------:R-:W-:Y:S01]  /*6c60*/  PRMT R111, R95.reuse, 0x8880, RZ ;  /* 0x000088805f6f7816 */ /* 0x040fe200000000ff */
[C---:B------:R-:W-:Y:S01]  /*6c70*/  IMAD R4, R78.reuse, R16, RZ ;  /* 0x000000104e047224 */ /* 0x040fe200078e02ff */
[----:B------:R-:W-:Y:S01]  /*6c80*/  SHF.L.U32 R110, R95, 0x10, RZ ;  /* 0x000000105f6e7819 */ /* 0x000fe200000006ff */
[----:B------:R-:W-:Y:S01]  /*6c90*/  IMAD R5, R78, R17, RZ ;  /* 0x000000114e057224 */ /* 0x000fe200078e02ff */
[----:B------:R-:W-:Y:S01]  /*6ca0*/  PRMT R116, R96, 0x8880, RZ ;  /* 0x0000888060747816 */ /* 0x000fe200000000ff */
[C---:B------:R-:W-:Y:S01]  /*6cb0*/  IMAD R6, R78.reuse, R18, RZ ;  /* 0x000000124e067224 */ /* 0x040fe200078e02ff */
[C---:B------:R-:W-:Y:S01]  /*6cc0*/  PRMT R108, R97.reuse, 0x8880, RZ ;  /* 0x00008880616c7816 */ /* 0x040fe200000000ff */
[C---:B------:R-:W-:Y:S01]  /*6cd0*/  IMAD R19, R78.reuse, R19, RZ ;  /* 0x000000134e137224 */ /* 0x040fe200078e02ff */
[----:B------:R-:W-:Y:S01]  /*6ce0*/  SHF.R.S32.HI R84, RZ, 0x18, R96 ;  /* 0x00000018ff547819 */ /* 0x000fe20000011460 */
[C---:B------:R-:W-:Y:S01]  /*6cf0*/  IMAD R16, R78.reuse, R20, RZ ;  /* 0x000000144e107224 */ /* 0x040fe200078e02ff */
[----:B------:R-:W-:Y:S01]  /*6d00*/  SHF.L.U32 R107, R97, 0x10, RZ ;  /* 0x00000010616b7819 */ /* 0x000fe200000006ff */
[----:B------:R-:W-:Y:S01]  /*6d10*/  IMAD R17, R78, R21, RZ ;  /* 0x000000154e117224 */ /* 0x000fe200078e02ff */
[----:B------:R-:W-:Y:S01]  /*6d20*/  PRMT R105, R98, 0x8880, RZ ;  /* 0x0000888062697816 */ /* 0x000fe200000000ff */
[----:B------:R-:W-:Y:S01]  /*6d30*/  IMAD R18, R78, R22, RZ ;  /* 0x000000164e127224 */ /* 0x000fe200078e02ff */
[----:B------:R-:W-:Y:S01]  /*6d40*/  SHF.L.U32 R104, R98, 0x10, RZ ;  /* 0x0000001062687819 */ /* 0x000fe200000006ff */
[C---:B------:R-:W-:Y:S01]  /*6d50*/  IMAD R23, R78.reuse, R23, RZ ;  /* 0x000000174e177224 */ /* 0x040fe200078e02ff */
[C---:B------:R-:W-:Y:S01]  /*6d60*/  PRMT R102, R99.reuse, 0x8880, RZ ;  /* 0x0000888063667816 */ /* 0x040fe200000000ff */
[C---:B------:R-:W-:Y:S01]  /*6d70*/  IMAD R20, R78.reuse, R24, RZ ;  /* 0x000000184e147224 */ /* 0x040fe200078e02ff */
[----:B------:R-:W-:Y:S01]  /*6d80*/  SHF.L.U32 R101, R99, 0x10, RZ ;  /* 0x0000001063657819 */ /* 0x000fe200000006ff */
[C---:B------:R-:W-:Y:S01]  /*6d90*/  IMAD R21, R78.reuse, R25, RZ ;  /* 0x000000194e157224 */ /* 0x040fe200078e02ff */
[----:B------:R-:W-:Y:S01]  /*6da0*/  SHF.L.U32 R142, R85, 0x8, RZ ;  /* 0x00000008558e7819 */ /* 0x000fe200000006ff */
[C---:B------:R-:W-:Y:S01]  /*6db0*/  IMAD R22, R78.reuse, R26, RZ ;  /* 0x0000001a4e167224 */ /* 0x040fe200078e02ff */
[----:B------:R-:W-:Y:S01]  /*6dc0*/  SHF.R.S32.HI R85, RZ, 0x18, R85 ;  /* 0x00000018ff557819 */ /* 0x000fe20000011455 */
[C---:B------:R-:W-:Y:S01]  /*6dd0*/  IMAD R27, R78.reuse, R27, RZ ;  /* 0x0000001b4e1b7224 */ /* 0x040fe200078e02ff */
[----:B------:R-:W-:Y:S01]  /*6de0*/  SHF.R.S32.HI R83, RZ, 0x18, R142 ;  /* 0x00000018ff537819 */ /* 0x000fe2000001148e */
[----:B------:R-:W-:Y:S01]  /*6df0*/  IMAD R24, R78, R28, RZ ;  /* 0x0000001c4e187224 */ /* 0x000fe200078e02ff */
[----:B------:R-:W-:Y:S01]  /*6e00*/  SHF.L.U32 R139, R86, 0x8, RZ ;  /* 0x00000008568b7819 */ /* 0x000fe200000006ff */
[----:B------:R-:W-:Y:S01]  /*6e10*/  IMAD R25, R78, R29, RZ ;  /* 0x0000001d4e197224 */ /* 0x000fe200078e02ff */
[----:B------:R-:W-:Y:S01]  /*6e20*/  SHF.R.S32.HI R86, RZ, 0x18, R86 ;  /* 0x00000018ff567819 */ /* 0x000fe20000011456 */
[-C--:B------:R-:W-:Y:S01]  /*6e30*/  IMAD R10, R83, R80.reuse, R10 ;  /* 0x00000050530a7224 */ /* 0x080fe200078e020a */
[----:B------:R-:W-:Y:S01]  /*6e40*/  SHF.R.S32.HI R83, RZ, 0x18, R139 ;  /* 0x00000018ff537819 */ /* 0x000fe2000001148b */
[-C--:B------:R-:W-:Y:S01]  /*6e50*/  IMAD R11, R85, R80.reuse, R11 ;  /* 0x00000050550b7224 */ /* 0x080fe200078e020b */
[----:B------:R-:W-:Y:S01]  /*6e60*/  SHF.R.S32.HI R85, RZ, 0x18, R133 ;  /* 0x00000018ff557819 */ /* 0x000fe20000011485 */
[-C--:B------:R-:W-:Y:S01]  /*6e70*/  IMAD R12, R81, R80.reuse, R12 ;  /* 0x00000050510c7224 */ /* 0x080fe200078e020c */
[----:B------:R-:W-:Y:S01]  /*6e80*/  SHF.L.U32 R136, R87, 0x8, RZ ;  /* 0x0000000857887819 */ /* 0x000fe200000006ff */
[----:B------:R-:W-:Y:S01]  /*6e90*/  IMAD R13, R82, R80, R13 ;  /* 0x00000050520d7224 */ /* 0x000fe200078e020d */
[----:B------:R-:W-:Y:S01]  /*6ea0*/  I2IP.S8.S32.SAT R150, R11, R10, RZ ;  /* 0x0000000a0b967239 */ /* 0x000fe200000014ff */
[----:B------:R-:W-:Y:S01]  /*6eb0*/  IMAD R14, R83, R80, R14 ;  /* 0x00000050530e7224 */ /* 0x000fe200078e020e */
[----:B------:R-:W-:Y:S01]  /*6ec0*/  SHF.R.S32.HI R82, RZ, 0x18, R137 ;  /* 0x00000018ff527819 */ /* 0x000fe20000011489 */
[----:B------:R-:W-:Y:S01]  /*6ed0*/  IMAD.MOV.U32 R81, RZ, RZ, R138 ;  /* 0x000000ffff517224 */ /* 0x000fe200078e008a */
[----:B------:R-:W-:Y:S01]  /*6ee0*/  I2IP.S8.S32.SAT R149, R9, R8, R150 ;  /* 0x0000000809957239 */ /* 0x000fe20000001496 */
[-C--:B------:R-:W-:Y:S01]  /*6ef0*/  IMAD R15, R86, R80.reuse, R15 ;  /* 0x00000050560f7224 */ /* 0x080fe200078e020f */
[----:B------:R-:W-:Y:S01]  /*6f00*/  MOV R83, R135 ;  /* 0x0000008700537202 */ /* 0x000fe20000000f00 */
[-C--:B------:R-:W-:Y:S01]  /*6f10*/  IMAD R4, R81, R80.reuse, R4 ;  /* 0x0000005051047224 */ /* 0x080fe200078e0204 */
[----:B------:R-:W-:Y:S01]  /*6f20*/  SHF.R.S32.HI R81, RZ, 0x18, R136 ;  /* 0x00000018ff517819 */ /* 0x000fe20000011488 */
[----:B------:R-:W-:Y:S01]  /*6f30*/  IMAD R5, R82, R80, R5 ;  /* 0x0000005052057224 */ /* 0x000fe200078e0205 */
[----:B------:R-:W-:Y:S01]  /*6f40*/  I2IP.S8.S32.SAT R151, R15, R14, RZ ;  /* 0x0000000e0f977239 */ /* 0x000fe200000014ff */
[C---:B------:R-:W-:Y:S01]  /*6f50*/  IMAD R26, R78.reuse, R30, RZ ;  /* 0x0000001e4e1a7224 */ /* 0x040fe200078e02ff */
[----:B------:R-:W-:Y:S01]  /*6f60*/  SHF.R.S32.HI R87, RZ, 0x18, R87 ;  /* 0x00000018ff577819 */ /* 0x000fe20000011457 */
[----:B------:R-:W-:Y:S01]  /*6f70*/  IMAD R6, R81, R80, R6 ;  /* 0x0000005051067224 */ /* 0x000fe200078e0206 */
[----:B------:R-:W-:Y:S01]  /*6f80*/  I2IP.S8.S32.SAT R150, R13, R12, R151 ;  /* 0x0000000c0d967239 */ /* 0x000fe20000001497 */
[----:B------:R-:W-:Y:S01]  /*6f90*/  IMAD R31, R78, R31, RZ ;  /* 0x0000001f4e1f7224 */ /* 0x000fe200078e02ff */
[----:B------:R-:W-:Y:S01]  /*6fa0*/  SHF.R.S32.HI R82, RZ, 0x18, R134 ;  /* 0x00000018ff527819 */ /* 0x000fe20000011486 */
[----:B------:R-:W-:Y:S01]  /*6fb0*/  IMAD R19, R87, R80, R19 ;  /* 0x0000005057137224 */ /* 0x000fe200078e0213 */
[----:B------:R-:W-:Y:S01]  /*6fc0*/  MOV R81, R132 ;  /* 0x0000008400517202 */ /* 0x000fe20000000f00 */
[-C--:B------:R-:W-:Y:S01]  /*6fd0*/  IMAD R16, R83, R80.reuse, R16 ;  /* 0x0000005053107224 */ /* 0x080fe200078e0210 */
[----:B------:R-:W-:Y:S01]  /*6fe0*/  SHF.L.U32 R130, R89, 0x8, RZ ;  /* 0x0000000859827819 */ /* 0x000fe200000006ff */
[----:B------:R-:W-:Y:S01]  /*6ff0*/  IMAD R17, R82, R80, R17 ;  /* 0x0000005052117224 */ /* 0x000fe200078e0211 */
[----:B------:R-:W-:Y:S01]  /*7000*/  I2IP.S8.S32.SAT R151, R19, R6, RZ ;  /* 0x0000000613977239 */ /* 0x000fe200000014ff */
[-C--:B------:R-:W-:Y:S01]  /*7010*/  IMAD R18, R85, R80.reuse, R18 ;  /* 0x0000005055127224 */ /* 0x080fe200078e0212 */
[----:B------:R-:W-:Y:S01]  /*7020*/  SHF.R.S32.HI R82, RZ, 0x18, R131 ;  /* 0x00000018ff527819 */ /* 0x000fe20000011483 */
[-C--:B------:R-:W-:Y:S01]  /*7030*/  IMAD R23, R88, R80.reuse, R23 ;  /* 0x0000005058177224 */ /* 0x080fe200078e0217 */
[----:B------:R-:W-:Y:S01]  /*7040*/  SHF.R.S32.HI R83, RZ, 0x18, R130 ;  /* 0x00000018ff537819 */ /* 0x000fe20000011482 */
[-C--:B------:R-:W-:Y:S01]  /*7050*/  IMAD R20, R81, R80.reuse, R20 ;  /* 0x0000005051147224 */ /* 0x080fe200078e0214 */
[----:B------:R-:W-:Y:S01]  /*7060*/  SHF.R.S32.HI R89, RZ, 0x18, R89 ;  /* 0x00000018ff597819 */ /* 0x000fe20000011459 */
[-C--:B------:R-:W-:Y:S01]  /*7070*/  IMAD R21, R82, R80.reuse, R21 ;  /* 0x0000005052157224 */ /* 0x080fe200078e0215 */
[----:B------:R-:W-:Y:S01]  /*7080*/  MOV R81, R129 ;  /* 0x0000008100517202 */ /* 0x000fe20000000f00 */
[-C--:B------:R-:W-:Y:S01]  /*7090*/  IMAD R22, R83, R80.reuse, R22 ;  /* 0x0000005053167224 */ /* 0x080fe200078e0216 */
[----:B------:R-:W-:Y:S01]  /*70a0*/  SHF.L.U32 R127, R90, 0x8, RZ ;  /* 0x000000085a7f7819 */ /* 0x000fe200000006ff */
[-C--:B------:R-:W-:Y:S01]  /*70b0*/  IMAD R27, R89, R80.reuse, R27 ;  /* 0x00000050591b7224 */ /* 0x080fe200078e021b */
[----:B------:R-:W-:Y:S01]  /*70c0*/  SHF.R.S32.HI R82, RZ, 0x18, R128 ;  /* 0x00000018ff527819 */ /* 0x000fe20000011480 */
[----:B------:R-:W-:Y:S01]  /*70d0*/  IMAD R24, R81, R80, R24 ;  /* 0x0000005051187224 */ /* 0x000fe200078e0218 */
[----:B------:R-:W-:Y:S01]  /*70e0*/  SHF.R.S32.HI R81, RZ, 0x18, R127 ;  /* 0x00000018ff517819 */ /* 0x000fe2000001147f */
[----:B------:R-:W-:Y:S01]  /*70f0*/  IMAD R28, R78, R32, RZ ;  /* 0x000000204e1c7224 */ /* 0x000fe200078e02ff */
[----:B------:R-:W-:Y:S01]  /*7100*/  SHF.R.S32.HI R90, RZ, 0x18, R90 ;  /* 0x00000018ff5a7819 */ /* 0x000fe2000001145a */
[----:B------:R-:W-:Y:S01]  /*7110*/  IMAD R25, R82, R80, R25 ;  /* 0x0000005052197224 */ /* 0x000fe200078e0219 */
[----:B------:R-:W-:Y:S01]  /*7120*/  MOV R83, R126 ;  /* 0x0000007e00537202 */ /* 0x000fe20000000f00 */
[-C--:B------:R-:W-:Y:S01]  /*7130*/  IMAD R26, R81, R80.reuse, R26 ;  /* 0x00000050511a7224 */ /* 0x080fe200078e021a */
[----:B------:R-:W-:Y:S01]  /*7140*/  SHF.L.U32 R124, R91, 0x8, RZ ;  /* 0x000000085b7c7819 */ /* 0x000fe200000006ff */
[----:B------:R-:W-:Y:S01]  /*7150*/  IMAD R29, R78, R33, RZ ;  /* 0x000000214e1d7224 */ /* 0x000fe200078e02ff */
[----:B------:R-:W-:Y:S01]  /*7160*/  SHF.R.S32.HI R82, RZ, 0x18, R125 ;  /* 0x00000018ff527819 */ /* 0x000fe2000001147d */
[----:B------:R-:W-:Y:S01]  /*7170*/  IMAD R31, R90, R80, R31 ;  /* 0x000000505a1f7224 */ /* 0x000fe200078e021f */
[----:B------:R-:W-:Y:S01]  /*7180*/  SHF.R.S32.HI R85, RZ, 0x18, R124 ;  /* 0x00000018ff557819 */ /* 0x000fe2000001147c */
[C---:B------:R-:W-:Y:S01]  /*7190*/  IMAD R30, R78.reuse, R34, RZ ;  /* 0x000000224e1e7224 */ /* 0x040fe200078e02ff */
[----:B------:R-:W-:Y:S01]  /*71a0*/  I2IP.S8.S32.SAT R151, R5, R4, R151 ;  /* 0x0000000405977239 */ /* 0x000fe20000001497 */
[----:B------:R-:W-:Y:S01]  /*71b0*/  IMAD R28, R83, R80, R28 ;  /* 0x00000050531c7224 */ /* 0x000fe200078e021c */
[----:B------:R-:W-:Y:S01]  /*71c0*/  SHF.R.S32.HI R91, RZ, 0x18, R91 ;  /* 0x00000018ff5b7819 */ /* 0x000fe2000001145b */
[----:B------:R-:W-:Y:S01]  /*71d0*/  IMAD R35, R78, R35, RZ ;  /* 0x000000234e237224 */ /* 0x000fe200078e02ff */
[----:B------:R-:W-:Y:S01]  /*71e0*/  I2IP.S8.S32.SAT R160, R23, R18, RZ ;  /* 0x0000001217a07239 */ /* 0x000fe200000014ff */
[----:B------:R-:W-:Y:S01]  /*71f0*/  IMAD R29, R82, R80, R29 ;  /* 0x00000050521d7224 */ /* 0x000fe200078e021d */
[----:B------:R3:W-:Y:S01]  /*7200*/  STS.128 [R179+UR43+0x2400], R148 ;  /* 0x00240094b3007988 */ /* 0x0007e20008000c2b */
[----:B------:R-:W-:Y:S01]  /*7210*/  IMAD R32, R78, R36, RZ ;  /* 0x000000244e207224 */ /* 0x000fe200078e02ff */
[----:B------:R-:W-:Y:S01]  /*7220*/  I2IP.S8.S32.SAT R160, R17, R16, R160 ;  /* 0x0000001011a07239 */ /* 0x000fe200000014a0 */
[----:B------:R-:W-:Y:S01]  /*7230*/  IMAD R30, R85, R80, R30 ;  /* 0x00000050551e7224 */ /* 0x000fe200078e021e */
[----:B------:R-:W-:Y:S01]  /*7240*/  I2IP.S8.S32.SAT R161, R27, R22, RZ ;  /* 0x000000161ba17239 */ /* 0x000fe200000014ff */
[----:B------:R-:W-:Y:S01]  /*7250*/  IMAD.MOV.U32 R81, RZ, RZ, R123 ;  /* 0x000000ffff517224 */ /* 0x000fe200078e007b */
[----:B------:R-:W-:Y:S01]  /*7260*/  SHF.L.U32 R121, R92, 0x8, RZ ;  /* 0x000000085c797819 */ /* 0x000fe200000006ff */
[----:B------:R-:W-:Y:S01]  /*7270*/  IMAD R35, R91, R80, R35 ;  /* 0x000000505b237224 */ /* 0x000fe200078e0223 */
[----:B------:R-:W-:Y:S01]  /*7280*/  SHF.R.S32.HI R82, RZ, 0x18, R122 ;  /* 0x00000018ff527819 */ /* 0x000fe2000001147a */
[C---:B------:R-:W-:Y:S01]  /*7290*/  IMAD R33, R78.reuse, R37, RZ ;  /* 0x000000254e217224 */ /* 0x040fe200078e02ff */
[----:B------:R-:W-:Y:S01]  /*72a0*/  I2IP.S8.S32.SAT R161, R21, R20, R161 ;  /* 0x0000001415a17239 */ /* 0x000fe200000014a1 */
[----:B------:R-:W-:Y:S01]  /*72b0*/  IMAD R32, R81, R80, R32 ;  /* 0x0000005051207224 */ /* 0x000fe200078e0220 */
[----:B------:R-:W-:Y:S01]  /*72c0*/  SHF.R.S32.HI R81, RZ, 0x18, R121 ;  /* 0x00000018ff517819 */ /* 0x000fe20000011479 */
[C---:B------:R-:W-:Y:S01]  /*72d0*/  IMAD R34, R78.reuse, R38, RZ ;  /* 0x000000264e227224 */ /* 0x040fe200078e02ff */
[----:B------:R-:W-:Y:S01]  /*72e0*/  SHF.R.S32.HI R92, RZ, 0x18, R92 ;  /* 0x00000018ff5c7819 */ /* 0x000fe2000001145c */
[----:B------:R-:W-:Y:S01]  /*72f0*/  IMAD R39, R78, R39, RZ ;  /* 0x000000274e277224 */ /* 0x000fe200078e02ff */
[----:B------:R-:W-:Y:S01]  /*7300*/  I2IP.S8.S32.SAT R162, R31, R26, RZ ;  /* 0x0000001a1fa27239 */ /* 0x000fe200000014ff */
[----:B------:R-:W-:Y:S01]  /*7310*/  IMAD R33, R82, R80, R33 ;  /* 0x0000005052217224 */ /* 0x000fe200078e0221 */
[----:B------:R-:W-:Y:S01]  /*7320*/  MOV R83, R120 ;  /* 0x0000007800537202 */ /* 0x000fe20000000f00 */
[C---:B------:R-:W-:Y:S01]  /*7330*/  IMAD R36, R78.reuse, R40, RZ ;  /* 0x000000284e247224 */ /* 0x040fe200078e02ff */
[----:B------:R-:W-:Y:S01]  /*7340*/  I2IP.S8.S32.SAT R162, R25, R24, R162 ;  /* 0x0000001819a27239 */ /* 0x000fe200000014a2 */
[----:B------:R-:W-:Y:S01]  /*7350*/  IMAD R34, R81, R80, R34 ;  /* 0x0000005051227224 */ /* 0x000fe200078e0222 */
[----:B------:R-:W-:Y:S01]  /*7360*/  SHF.R.S32.HI R82, RZ, 0x18, R119 ;  /* 0x00000018ff527819 */ /* 0x000fe20000011477 */
[----:B------:R-:W-:Y:S01]  /*7370*/  IMAD R37, R78, R41, RZ ;  /* 0x000000294e257224 */ /* 0x000fe200078e02ff */
[----:B------:R-:W-:Y:S01]  /*7380*/  I2IP.S8.S32.SAT R163, R35, R30, RZ ;  /* 0x0000001e23a37239 */ /* 0x000fe200000014ff */
[----:B------:R-:W-:Y:S01]  /*7390*/  IMAD R39, R92, R80, R39 ;  /* 0x000000505c277224 */ /* 0x000fe200078e0227 */
[----:B------:R-:W-:Y:S01]  /*73a0*/  SHF.R.S32.HI R85, RZ, 0x18, R118 ;  /* 0x00000018ff557819 */ /* 0x000fe20000011476 */
[C---:B------:R-:W-:Y:S01]  /*73b0*/  IMAD R38, R78.reuse, R42, RZ ;  /* 0x0000002a4e267224 */ /* 0x040fe200078e02ff */
[----:B------:R-:W-:Y:S01]  /*73c0*/  I2IP.S8.S32.SAT R163, R29, R28, R163 ;  /* 0x0000001c1da37239 */ /* 0x000fe200000014a3 */
[----:B------:R-:W-:Y:S01]  /*73d0*/  IMAD R36, R83, R80, R36 ;  /* 0x0000005053247224 */ /* 0x000fe200078e0224 */
[----:B------:R-:W-:Y:S01]  /*73e0*/  I2IP.S8.S32.SAT R168, R39, R34, RZ ;  /* 0x0000002227a87239 */ /* 0x000fe200000014ff */
[----:B------:R-:W-:Y:S01]  /*73f0*/  IMAD R43, R78, R43, RZ ;  /* 0x0000002b4e2b7224 */ /* 0x000fe200078e02ff */
[----:B------:R-:W-:Y:S01]  /*7400*/  MOV R81, R117 ;  /* 0x0000007500517202 */ /* 0x000fe20000000f00 */
[----:B------:R-:W-:Y:S01]  /*7410*/  IMAD R37, R82, R80, R37 ;  /* 0x0000005052257224 */ /* 0x000fe200078e0225 */
[----:B------:R3:W-:Y:S01]  /*7420*/  STS.128 [R178+0x2400], R160 ;  /* 0x002400a0b2007388 */ /* 0x0007e20000000c00 */
[----:B------:R-:W-:Y:S01]  /*7430*/  IMAD R40, R78, R44, RZ ;  /* 0x0000002c4e287224 */ /* 0x000fe200078e02ff */
[----:B------:R-:W-:Y:S01]  /*7440*/  I2IP.S8.S32.SAT R168, R33, R32, R168 ;  /* 0x0000002021a87239 */ /* 0x000fe200000014a8 */
[-C--:B------:R-:W-:Y:S01]  /*7450*/  IMAD R38, R85, R80.reuse, R38 ;  /* 0x0000005055267224 */ /* 0x080fe200078e0226 */
[----:B------:R-:W-:Y:S01]  /*7460*/  SHF.L.U32 R112, R94, 0x8, RZ ;  /* 0x000000085e707819 */ /* 0x000fe200000006ff */
[-C--:B------:R-:W-:Y:S01]  /*7470*/  IMAD R43, R93, R80.reuse, R43 ;  /* 0x000000505d2b7224 */ /* 0x080fe200078e022b */
[----:B------:R-:W-:Y:S01]  /*7480*/  SHF.R.S32.HI R82, RZ, 0x18, R115 ;  /* 0x00000018ff527819 */ /* 0x000fe20000011473 */
[C---:B------:R-:W-:Y:S01]  /*7490*/  IMAD R41, R78.reuse, R45, RZ ;  /* 0x0000002d4e297224 */ /* 0x040fe200078e02ff */
[----:B------:R-:W-:Y:S01]  /*74a0*/  MOV R83, R111 ;  /* 0x0000006f00537202 */ /* 0x000fe20000000f00 */
[----:B------:R-:W-:Y:S01]  /*74b0*/  IMAD R40, R81, R80, R40 ;  /* 0x0000005051287224 */ /* 0x000fe200078e0228 */
[----:B------:R-:W-:Y:S01]  /*74c0*/  SHF.R.S32.HI R81, RZ, 0x18, R112 ;  /* 0x00000018ff517819 */ /* 0x000fe20000011470 */
[C---:B------:R-:W-:Y:S01]  /*74d0*/  IMAD R42, R78.reuse, R46, RZ ;  /* 0x0000002e4e2a7224 */ /* 0x040fe200078e02ff */
[----:B------:R-:W-:Y:S01]  /*74e0*/  SHF.R.S32.HI R94, RZ, 0x18, R94 ;  /* 0x00000018ff5e7819 */ /* 0x000fe2000001145e */
[----:B------:R-:W-:Y:S01]  /*74f0*/  IMAD R47, R78, R47, RZ ;  /* 0x0000002f4e2f7224 */ /* 0x000fe200078e02ff */
[----:B------:R-:W-:Y:S01]  /*7500*/  I2IP.S8.S32.SAT R169, R43, R38, RZ ;  /* 0x000000262ba97239 */ /* 0x000fe200000014ff */
[----:B------:R-:W-:Y:S01]  /*7510*/  IMAD R41, R82, R80, R41 ;  /* 0x0000005052297224 */ /* 0x000fe200078e0229 */
[----:B------:R-:W-:Y:S01]  /*7520*/  SHF.L.U32 R109, R95, 0x8, RZ ;  /* 0x000000085f6d7819 */ /* 0x000fe200000006ff */
[C---:B------:R-:W-:Y:S01]  /*7530*/  IMAD R44, R78.reuse, R48, RZ ;  /* 0x000000304e2c7224 */ /* 0x040fe200078e02ff */
[----:B------:R-:W-:Y:S01]  /*7540*/  I2IP.S8.S32.SAT R169, R37, R36, R169 ;  /* 0x0000002425a97239 */ /* 0x000fe200000014a9 */
[----:B------:R-:W-:Y:S01]  /*7550*/  IMAD R42, R81, R80, R42 ;  /* 0x00000050512a7224 */ /* 0x000fe200078e022a */
[----:B------:R-:W-:Y:S01]  /*7560*/  SHF.R.S32.HI R82, RZ, 0x18, R110 ;  /* 0x00000018ff527819 */ /* 0x000fe2000001146e */
[----:B------:R-:W-:Y:S01]  /*7570*/  IMAD R45, R78, R49, RZ ;  /* 0x000000314e2d7224 */ /* 0x000fe200078e02ff */
[----:B------:R-:W-:Y:S01]  /*7580*/  MOV R81, R116 ;  /* 0x0000007400517202 */ /* 0x000fe20000000f00 */
[----:B------:R-:W-:Y:S01]  /*7590*/  IMAD R47, R94, R80, R47 ;  /* 0x000000505e2f7224 */ /* 0x000fe200078e022f */
[----:B------:R-:W-:Y:S01]  /*75a0*/  SHF.R.S32.HI R85, RZ, 0x18, R109 ;  /* 0x00000018ff557819 */ /* 0x000fe2000001146d */
[C---:B------:R-:W-:Y:S01]  /*75b0*/  IMAD R46, R78.reuse, R50, RZ ;  /* 0x000000324e2e7224 */ /* 0x040fe200078e02ff */
[----:B------:R-:W-:Y:S01]  /*75c0*/  SHF.R.S32.HI R95, RZ, 0x18, R95 ;  /* 0x00000018ff5f7819 */ /* 0x000fe2000001145f */
[----:B------:R-:W-:Y:S01]  /*75d0*/  IMAD R44, R83, R80, R44 ;  /* 0x00000050532c7224 */ /* 0x000fe200078e022c */
[----:B------:R-:W-:Y:S01]  /*75e0*/  I2IP.S8.S32.SAT R170, R47, R42, RZ ;  /* 0x0000002a2faa7239 */ /* 0x000fe200000014ff */
[----:B------:R-:W-:Y:S01]  /*75f0*/  IMAD R51, R78, R51, RZ ;  /* 0x000000334e337224 */ /* 0x000fe200078e02ff */
[----:B------:R-:W-:Y:S01]  /*7600*/  SHF.L.U32 R113, R96, 0x8, RZ ;  /* 0x0000000860717819 */ /* 0x000fe200000006ff */
[----:B------:R-:W-:Y:S01]  /*7610*/  IMAD R45, R82, R80, R45 ;  /* 0x00000050522d7224 */ /* 0x000fe200078e022d */
[----:B------:R-:W-:Y:S01]  /*7620*/  I2IP.S8.S32.SAT R170, R41, R40, R170 ;  /* 0x0000002829aa7239 */ /* 0x000fe200000014aa */
[C---:B------:R-:W-:Y:S01]  /*7630*/  IMAD R48, R78.reuse, R52, RZ ;  /* 0x000000344e307224 */ /* 0x040fe200078e02ff */
[----:B------:R-:W-:Y:S01]  /*7640*/  SHF.R.S32.HI R82, RZ, 0x18, R114 ;  /* 0x00000018ff527819 */ /* 0x000fe20000011472 */
[-C--:B------:R-:W-:Y:S01]  /*7650*/  IMAD R46, R85, R80.reuse, R46 ;  /* 0x00000050552e7224 */ /* 0x080fe200078e022e */
[----:B------:R-:W-:Y:S01]  /*7660*/  SHF.R.S32.HI R83, RZ, 0x18, R113 ;  /* 0x00000018ff537819 */ /* 0x000fe20000011471 */
[C---:B------:R-:W-:Y:S01]  /*7670*/  IMAD R49, R78.reuse, R53, RZ ;  /* 0x000000354e317224 */ /* 0x040fe200078e02ff */
[----:B------:R-:W-:Y:S01]  /*7680*/  SHF.R.S32.HI R96, RZ, 0x18, R97 ;  /* 0x00000018ff607819 */ /* 0x000fe20000011461 */
[----:B------:R-:W-:Y:S01]  /*7690*/  IMAD R51, R95, R80, R51 ;  /* 0x000000505f337224 */ /* 0x000fe200078e0233 */
[----:B------:R-:W-:Y:S01]  /*76a0*/  SHF.L.U32 R106, R97, 0x8, RZ ;  /* 0x00000008616a7819 */ /* 0x000fe200000006ff */
[C---:B------:R-:W-:Y:S01]  /*76b0*/  IMAD R50, R78.reuse, R54, RZ ;  /* 0x000000364e327224 */ /* 0x040fe200078e02ff */
[----:B------:R-:W-:Y:S01]  /*76c0*/  SHF.R.S32.HI R97, RZ, 0x18, R98 ;  /* 0x00000018ff617819 */ /* 0x000fe20000011462 */
[----:B------:R-:W-:Y:S01]  /*76d0*/  IMAD R48, R81, R80, R48 ;  /* 0x0000005051307224 */ /* 0x000fe200078e0230 */
[----:B------:R-:W-:Y:S01]  /*76e0*/  I2IP.S8.S32.SAT R171, R51, R46, RZ ;  /* 0x0000002e33ab7239 */ /* 0x000fe200000014ff */
[----:B------:R-:W-:Y:S01]  /*76f0*/  IMAD R55, R78, R55, RZ ;  /* 0x000000374e377224 */ /* 0x000fe200078e02ff */
[----:B------:R-:W-:Y:S01]  /*7700*/  SHF.R.S32.HI R98, RZ, 0x18, R99 ;  /* 0x00000018ff627819 */ /* 0x000fe20000011463 */
[----:B------:R-:W-:Y:S01]  /*7710*/  IMAD R49, R82, R80, R49 ;  /* 0x0000005052317224 */ /* 0x000fe200078e0231 */
[----:B------:R-:W-:Y:S01]  /*7720*/  I2IP.S8.S32.SAT R171, R45, R44, R171 ;  /* 0x0000002c2dab7239 */ /* 0x000fe200000014ab */
[C---:B------:R-:W-:Y:S01]  /*7730*/  IMAD R52, R78.reuse, R56, RZ ;  /* 0x000000384e347224 */ /* 0x040fe200078e02ff */
[----:B------:R-:W-:Y:S01]  /*7740*/  SHF.R.S32.HI R82, RZ, 0x18, R107 ;  /* 0x00000018ff527819 */ /* 0x000fe2000001146b */
[-C--:B------:R-:W-:Y:S01]  /*7750*/  IMAD R50, R83, R80.reuse, R50 ;  /* 0x0000005053327224 */ /* 0x080fe200078e0232 */
[----:B------:R-:W-:Y:S01]  /*7760*/  SHF.R.S32.HI R83, RZ, 0x18, R106 ;  /* 0x00000018ff537819 */ /* 0x000fe2000001146a */
[----:B------:R-:W-:Y:S01]  /*7770*/  IMAD.MOV.U32 R81, RZ, RZ, R108 ;  /* 0x000000ffff517224 */ /* 0x000fe200078e006c */
[----:B------:R3:W-:Y:S01]  /*7780*/  STS.128 [R177+0x2400], R168 ;  /* 0x002400a8b1007388 */ /* 0x0007e20000000c00 */
[----:B------:R-:W-:Y:S01]  /*7790*/  IMAD R53, R78, R57, RZ ;  /* 0x000000394e357224 */ /* 0x000fe200078e02ff */
[----:B------:R-:W-:Y:S01]  /*77a0*/  SHF.L.U32 R100, R99, 0x8, RZ ;  /* 0x0000000863647819 */ /* 0x000fe200000006ff */
[----:B------:R-:W-:Y:S01]  /*77b0*/  IMAD R55, R84, R80, R55 ;  /* 0x0000005054377224 */ /* 0x000fe200078e0237 */
[----:B-1----:R-:W-:Y:S01]  /*77c0*/  IADD3 R187, PT, PT, R76, 0x1, RZ ;  /* 0x000000014cbb7810 */ /* 0x002fe20007ffe0ff */
[C---:B------:R-:W-:Y:S01]  /*77d0*/  IMAD R54, R78.reuse, R58, RZ ;  /* 0x0000003a4e367224 */ /* 0x040fe200078e02ff */
[----:B------:R-:W-:Y:S01]  /*77e0*/  SHF.R.S32.HI R85, RZ, 0x18, R100 ;  /* 0x00000018ff557819 */ /* 0x000fe20000011464 */
[----:B------:R-:W-:Y:S01]  /*77f0*/  IMAD R52, R81, R80, R52 ;  /* 0x0000005051347224 */ /* 0x000fe200078e0234 */
[----:B------:R-:W-:Y:S01]  /*7800*/  I2IP.S8.S32.SAT R192, R55, R50, RZ ;  /* 0x0000003237c07239 */ /* 0x000fe200000014ff */
[----:B------:R-:W-:Y:S01]  /*7810*/  IMAD R59, R78, R59, RZ ;  /* 0x0000003b4e3b7224 */ /* 0x000fe200078e02ff */
[----:B------:R-:W-:Y:S01]  /*7820*/  MOV R81, R105 ;  /* 0x0000006900517202 */ /* 0x000fe20000000f00 */
[----:B------:R-:W-:Y:S01]  /*7830*/  IMAD R53, R82, R80, R53 ;  /* 0x0000005052357224 */ /* 0x000fe200078e0235 */
[----:B------:R-:W-:Y:S01]  /*7840*/  I2IP.S8.S32.SAT R192, R49, R48, R192 ;  /* 0x0000003031c07239 */ /* 0x000fe200000014c0 */
[----:B------:R-:W-:Y:S01]  /*7850*/  IMAD R56, R78, R60, RZ ;  /* 0x0000003c4e387224 */ /* 0x000fe200078e02ff */
[----:B------:R-:W-:Y:S01]  /*7860*/  SHF.R.S32.HI R82, RZ, 0x18, R104 ;  /* 0x00000018ff527819 */ /* 0x000fe20000011468 */
[----:B------:R-:W-:Y:S01]  /*7870*/  IMAD R54, R83, R80, R54 ;  /* 0x0000005053367224 */ /* 0x000fe200078e0236 */
[----:B------:R-:W-:Y:S01]  /*7880*/  MOV R83, R102 ;  /* 0x0000006600537202 */ /* 0x000fe20000000f00 */
[-C--:B------:R-:W-:Y:S02]  /*7890*/  IMAD R59, R96, R80.reuse, R59 ;  /* 0x00000050603b7224 */ /* 0x080fe400078e023b */
[C---:B------:R-:W-:Y:S02]  /*78a0*/  IMAD R57, R78.reuse, R61, RZ ;  /* 0x0000003d4e397224 */ /* 0x040fe400078e02ff */
[----:B------:R-:W-:Y:S01]  /*78b0*/  IMAD R56, R81, R80, R56 ;  /* 0x0000005051387224 */ /* 0x000fe200078e0238 */
[----:B------:R-:W-:Y:S01]  /*78c0*/  SHF.R.S32.HI R81, RZ, 0x18, R103 ;  /* 0x00000018ff517819 */ /* 0x000fe20000011467 */
[C---:B------:R-:W-:Y:S01]  /*78d0*/  IMAD R58, R78.reuse, R62, RZ ;  /* 0x0000003e4e3a7224 */ /* 0x040fe200078e02ff */
[----:B------:R-:W-:Y:S01]  /*78e0*/  I2IP.S8.S32.SAT R193, R59, R54, RZ ;  /* 0x000000363bc17239 */ /* 0x000fe200000014ff */
[----:B------:R-:W-:Y:S02]  /*78f0*/  IMAD R63, R78, R63, RZ ;  /* 0x0000003f4e3f7224 */ /* 0x000fe400078e02ff */
[----:B------:R-:W-:Y:S01]  /*7900*/  IMAD R57, R82, R80, R57 ;  /* 0x0000005052397224 */ /* 0x000fe200078e0239 */
[----:B------:R-:W-:Y:S01]  /*7910*/  SHF.R.S32.HI R82, RZ, 0x18, R101 ;  /* 0x00000018ff527819 */ /* 0x000fe20000011465 */
[C---:B------:R-:W-:Y:S01]  /*7920*/  IMAD R60, R78.reuse, R64, RZ ;  /* 0x000000404e3c7224 */ /* 0x040fe200078e02ff */
[----:B------:R-:W-:Y:S01]  /*7930*/  I2IP.S8.S32.SAT R193, R53, R52, R193 ;  /* 0x0000003435c17239 */ /* 0x000fe200000014c1 */
[-C--:B------:R-:W-:Y:S02]  /*7940*/  IMAD R58, R81, R80.reuse, R58 ;  /* 0x00000050513a7224 */ /* 0x080fe400078e023a */
[C---:B------:R-:W-:Y:S02]  /*7950*/  IMAD R61, R78.reuse, R65, RZ ;  /* 0x000000414e3d7224 */ /* 0x040fe400078e02ff */
[-C--:B------:R-:W-:Y:S02]  /*7960*/  IMAD R63, R97, R80.reuse, R63 ;  /* 0x00000050613f7224 */ /* 0x080fe400078e023f */
[----:B------:R-:W-:Y:S02]  /*7970*/  IMAD R60, R83, R80, R60 ;  /* 0x00000050533c7224 */ /* 0x000fe400078e023c */
[----:B------:R-:W-:Y:S01]  /*7980*/  IMAD R62, R78, R66, RZ ;  /* 0x000000424e3e7224 */ /* 0x000fe200078e02ff */
[----:B------:R-:W-:Y:S01]  /*7990*/  I2IP.S8.S32.SAT R194, R63, R58, RZ ;  /* 0x0000003a3fc27239 */ /* 0x000fe200000014ff */
[----:B------:R-:W-:Y:S02]  /*79a0*/  IMAD R61, R82, R80, R61 ;  /* 0x00000050523d7224 */ /* 0x000fe400078e023d */
[----:B------:R-:W-:Y:S01]  /*79b0*/  IMAD R67, R78, R67, RZ ;  /* 0x000000434e437224 */ /* 0x000fe200078e02ff */
[----:B------:R-:W-:Y:S01]  /*79c0*/  I2IP.S8.S32.SAT R194, R57, R56, R194 ;  /* 0x0000003839c27239 */ /* 0x000fe200000014c2 */
[-C--:B------:R-:W-:Y:S02]  /*79d0*/  IMAD R62, R85, R80.reuse, R62 ;  /* 0x00000050553e7224 */ /* 0x080fe400078e023e */
[----:B------:R-:W-:Y:S05]  /*79e0*/  IMAD R67, R98, R80, R67 ;  /* 0x0000005062437224 */ /* 0x000fea00078e0243 */
[----:B------:R-:W-:Y:S04]  /*79f0*/  I2IP.S8.S32.SAT R189, R67, R62, RZ ;  /* 0x0000003e43bd7239 */ /* 0x000fe800000014ff */
[----:B------:R-:W-:Y:S05]  /*7a00*/  I2IP.S8.S32.SAT R195, R61, R60, R189 ;  /* 0x0000003c3dc37239 */ /* 0x000fea00000014bd */
[----:B------:R3:W-:Y:S01]  /*7a10*/  STS.128 [R176+0x2400], R192 ;  /* 0x002400c0b0007388 */ /* 0x0007e20000000c00 */
[----:B------:R-:W-:Y:S01]  /*7a20*/  @!PT LDS RZ, [RZ] ;  /* 0x00000000fffff984 */ /* 0x000fe20000000800 */
[----:B------:R-:W-:Y:S01]  /*7a30*/  @!PT LDS RZ, [RZ] ;  /* 0x00000000fffff984 */ /* 0x000fe20000000800 */
[----:B------:R-:W-:Y:S01]  /*7a40*/  @!PT LDS RZ, [RZ] ;  /* 0x00000000fffff984 */ /* 0x000fe20000000800 */
[----:B------:R-:W-:Y:S01]  /*7a50*/  @!PT LDS RZ, [RZ] ;  /* 0x00000000fffff984 */ /* 0x000fe20000000800 */
[----:B------:R1:W-:Y:S07]  /*7a60*/  MEMBAR.ALL.CTA ;  /* 0x0000000000007992 */ /* 0x0003ee0000008000 */
[----:B-1----:R-:W1:Y:S02]  /*7a70*/  FENCE.VIEW.ASYNC.S ;  /* 0x00000000000073c6 */ /* 0x002e640000000000 */
[----:B-1----:R-:W-:Y:S06]  /*7a80*/  BAR.SYNC.DEFER_BLOCKING 0x1, 0x80 ;  /* 0x0042000000007b1d */ /* 0x002fec0000010000 */
[----:B------:R-:W-:Y:S05]  /*7a90*/  @P0 BRA `(.L_x_128) ;  /* 0x0000000000340947 */ /* 0x000fea0003800000 */
[----:B------:R-:W-:Y:S01]  /*7aa0*/  UIADD3 UR12, UPT, UPT, UR43, 0x2400, URZ ;  /* 0x000024002b0c7890 */ /* 0x000fe2000fffe0ff */
[----:B------:R-:W-:Y:S01]  /*7ab0*/  R2UR UR9, R166 ;  /* 0x00000000a60972ca */ /* 0x000fe200000e0000 */
[----:B------:R-:W-:Y:S01]  /*7ac0*/  UIADD3 UR10, UP0, UPT, UR46, 0x680, URZ ;  /* 0x000006802e0a7890 */ /* 0x000fe2000ff1e0ff */
[----:B------:R-:W-:Y:S01]  /*7ad0*/  R2UR UR8, R165 ;  /* 0x00000000a50872ca */ /* 0x000fe200000e0000 */
[----:B------:R-:W-:Y:S02]  /*7ae0*/  UMOV UR7, UR36 ;  /* 0x0000002400077c82 */ /* 0x000fe40008000000 */
[----:B------:R-:W-:Y:S01]  /*7af0*/  IMAD.U32 R185, RZ, RZ, UR12 ;  /* 0x0000000cffb97e24 */ /* 0x000fe2000f8e00ff */
[----:B------:R-:W-:Y:S04]  /*7b00*/  UIADD3.X UR11, UPT, UPT, URZ, UR47, URZ, UP0, !UPT ;  /* 0x0000002fff0b7290 */ /* 0x000fe800087fe4ff */
[----:B------:R-:W-:Y:S03]  /*7b10*/  R2UR UR4, R185 ;  /* 0x00000000b90472ca */ /* 0x000fe600000e0000 */
[----:B------:R-:W-:Y:S02]  /*7b20*/  USHF.L.U32 UR5, UR9, 0x6, URZ ;  /* 0x0000000609057899 */ /* 0x000fe400080006ff */
[----:B------:R-:W-:Y:S09]  /*7b30*/  USHF.L.U32 UR6, UR8, 0x7, URZ ;  /* 0x0000000708067899 */ /* 0x000ff200080006ff */
[----:B------:R1:W-:Y:S01]  /*7b40*/  UTMASTG.3D [UR4], [UR10] ;  /* 0x000000040a0073b5 */ /* 0x0003e20008010000 */
[----:B------:R0:W-:Y:S01]  /*7b50*/  UTMACMDFLUSH ;  /* 0x00000000000079b7 */ /* 0x0001e20000000000 */
[----:B-1----:R-:W-:Y:S04]  /*7b60*/  DEPBAR.LE SB0, 0x0 ;  /* 0x000080000000791a */ /* 0x002fe80000000000 */
.L_x_128:
[----:B------:R-:W-:Y:S05]  /*7b70*/  BSYNC.RECONVERGENT B0 ;  /* 0x0000000000007941 */ /* 0x000fea0003800200 */
.L_x_127:
[----:B------:R-:W-:Y:S01]  /*7b80*/  BAR.SYNC.DEFER_BLOCKING 0x1, 0x80 ;  /* 0x0042000000007b1d */ /* 0x000fe20000010000 */
[----:B------:R-:W-:Y:S01]  /*7b90*/  ISETP.NE.AND P2, PT, R186, RZ, PT ;  /* 0x000000ffba00720c */ /* 0x000fe20003f45270 */
[----:B------:R-:W-:Y:S01]  /*7ba0*/  IMAD.IADD R166, R75, 0x1, R145 ;  /* 0x000000014ba67824 */ /* 0x000fe200078e0291 */
[----:B------:R-:W-:Y:S01]  /*7bb0*/  ISETP.NE.AND P0, PT, R188, 0x2, PT ;  /* 0x00000002bc00780c */ /* 0x000fe20003f05270 */
[----:B------:R-:W-:Y:S01]  /*7bc0*/  IMAD.IADD R165, R77, 0x1, R164 ;  /* 0x000000014da57824 */ /* 0x000fe200078e02a4 */
[----:B------:R-:W-:Y:S02]  /*7bd0*/  ISETP.NE.AND P1, PT, R187, 0x4, PT ;  /* 0x00000004bb00780c */ /* 0x000fe40003f25270 */
[----:B------:R-:W-:Y:S02]  /*7be0*/  SEL R0, RZ, 0x1, P0 ;  /* 0x00000001ff007807 */ /* 0x000fe40000000000 */
[----:B------:R-:W-:Y:S02]  /*7bf0*/  SEL R3, RZ, 0x1, P1 ;  /* 0x00000001ff037807 */ /* 0x000fe40000800000 */
[----:B------:R-:W-:Y:S02]  /*7c00*/  LOP3.LUT R183, R183, R0, RZ, 0x3c, !PT ;  /* 0x00000000b7b77212 */ /* 0x000fe400078e3cff */
[----:B------:R-:W-:Y:S02]  /*7c10*/  LOP3.LUT R184, R184, R3, RZ, 0x3c, !PT ;  /* 0x00000003b8b87212 */ /* 0x000fe400078e3cff */
[----:B------:R-:W-:Y:S02]  /*7c20*/  @P2 R2UR UR36, R181 ;  /* 0x00000000b52422ca */ /* 0x000fe400000e0000 */
[----:B------:R-:W-:Y:S02]  /*7c30*/  SEL R188, R188, RZ, P0 ;  /* 0x000000ffbcbc7207 */ /* 0x000fe40000000000 */
[----:B------:R-:W-:Y:S01]  /*7c40*/  SEL R76, R187, RZ, P1 ;  /* 0x000000ffbb4c7207 */ /* 0x000fe20000800000 */
[----:B------:R-:W-:Y:S10]  /*7c50*/  @P2 BRA `(.L_x_129) ;  /* 0xffffffdc00382947 */ /* 0x000ff4000383ffff */
[----:B------:R-:W-:Y:S05]  /*7c60*/  EXIT ;  /* 0x000000000000794d */ /* 0x000fea0003800000 */
.L_x_25:
[----:B--2---:R2:W4:Y:S02]  /*7c70*/  SYNCS.PHASECHK.TRANS64.TRYWAIT P0, [R3+URZ+0x1d0], R2 ;  /* 0x0001d002030075a7 */ /* 0x00452400080011ff */
[----:B----4-:R-:W-:Y:S05]  /*7c80*/  @!P0 NANOSLEEP.SYNCS 0x989680 ;  /* 0x009896800000895d */ /* 0x010fea0003900000 */
[----:B------:R-:W4:Y:S02]  /*7c90*/  @!P0 SYNCS.PHASECHK.TRANS64 P0, [R3+URZ+0x1d0], R2 ;  /* 0x0001d002030085a7 */ /* 0x000f2400080010ff */
[----:B----4-:R-:W-:Y:S05]  /*7ca0*/  @!P0 BRA `(.L_x_25) ;  /* 0xfffffffc00f08947 */ /* 0x010fea000383ffff */
[----:B------:R-:W-:Y:S05]  /*7cb0*/  BRA `(.L_x_130) ;  /* 0xffffff9c00487947 */ /* 0x000fea000383ffff */
.L_x_28:
[----:B-1----:R-:W-:-:S07]  /*7cc0*/  MOV R2, UR33 ;  /* 0x0000002100027c02 */ /* 0x002fce0008000f00 */
.L_x_131:
[----:B-1----:R1:W2:Y:S02]  /*7cd0*/  SYNCS.PHASECHK.TRANS64.TRYWAIT P0, [R2+URZ+0xa0], R5 ;  /* 0x0000a005020075a7 */ /* 0x0022a400080011ff */
[----:B--2---:R-:W-:Y:S05]  /*7ce0*/  @!P0 NANOSLEEP.SYNCS 0x989680 ;  /* 0x009896800000895d */ /* 0x004fea0003900000 */
[----:B------:R-:W2:Y:S02]  /*7cf0*/  @!P0 SYNCS.PHASECHK.TRANS64 P0, [R2+URZ+0xa0], R5 ;  /* 0x0000a005020085a7 */ /* 0x000ea400080010ff */
[----:B--2---:R-:W-:Y:S05]  /*7d00*/  @!P0 BRA `(.L_x_131) ;  /* 0xfffffffc00f08947 */ /* 0x004fea000383ffff */
[----:B------:R-:W-:Y:S05]  /*7d10*/  BRA `(.L_x_27) ;  /* 0xffffff9c00b07947 */ /* 0x000fea000383ffff */
.L_x_35:
[----:B-1----:R-:W-:-:S07]  /*7d20*/  MOV R2, UR17 ;  /* 0x0000001100027c02 */ /* 0x002fce0008000f00 */
.L_x_132:
[----:B-1----:R1:W2:Y:S02]  /*7d30*/  SYNCS.PHASECHK.TRANS64.TRYWAIT P0, [R2+URZ+0xa0], R5 ;  /* 0x0000a005020075a7 */ /* 0x0022a400080011ff */
[----:B--2---:R-:W-:Y:S05]  /*7d40*/  @!P0 NANOSLEEP.SYNCS 0x989680 ;  /* 0x009896800000895d */ /* 0x004fea0003900000 */
[----:B------:R-:W2:Y:S02]  /*7d50*/  @!P0 SYNCS.PHASECHK.TRANS64 P0, [R2+URZ+0xa0], R5 ;  /* 0x0000a005020085a7 */ /* 0x000ea400080010ff */
[----:B--2---:R-:W-:Y:S05]  /*7d60*/  @!P0 BRA `(.L_x_132) ;  /* 0xfffffffc00f08947 */ /* 0x004fea000383ffff */
[----:B------:R-:W-:Y:S05]  /*7d70*/  BRA `(.L_x_34) ;  /* 0xffffffa0006c7947 */ /* 0x000fea000383ffff */
.L_x_40:
[----:B-1----:R1:W2:Y:S02]  /*7d80*/  SYNCS.PHASECHK.TRANS64.TRYWAIT P0, [R2+URZ+0x160], R3 ;  /* 0x00016003020075a7 */ /* 0x0022a400080011ff */
[----:B--2---:R-:W-:Y:S05]  /*7d90*/  @!P0 NANOSLEEP.SYNCS 0x989680 ;  /* 0x009896800000895d */ /* 0x004fea0003900000 */
[----:B------:R-:W2:Y:S02]  /*7da0*/  @!P0 SYNCS.PHASECHK.TRANS64 P0, [R2+URZ+0x160], R3 ;  /* 0x00016003020085a7 */ /* 0x000ea400080010ff */
[----:B--2---:R-:W-:Y:S05]  /*7db0*/  @!P0 BRA `(.L_x_40) ;  /* 0xfffffffc00f08947 */ /* 0x004fea000383ffff */
[----:B------:R-:W-:Y:S05]  /*7dc0*/  BRA `(.L_x_133) ;  /* 0xffffffa400107947 */ /* 0x000fea000383ffff */
.L_x_44:
[----:B---3--:R-:W-:-:S07]  /*7dd0*/  MOV R0, UR5 ;  /* 0x0000000500007c02 */ /* 0x008fce0008000f00 */
.L_x_134:
[----:B-1----:R1:W2:Y:S02]  /*7de0*/  SYNCS.PHASECHK.TRANS64.TRYWAIT P0, [R0+URZ], R3 ;  /* 0x00000003000075a7 */ /* 0x0022a400080011ff */
[----:B--2---:R-:W-:Y:S05]  /*7df0*/  @!P0 NANOSLEEP.SYNCS 0x989680 ;  /* 0x009896800000895d */ /* 0x004fea0003900000 */
[----:B------:R-:W2:Y:S02]  /*7e00*/  @!P0 SYNCS.PHASECHK.TRANS64 P0, [R0+URZ], R3 ;  /* 0x00000003000085a7 */ /* 0x000ea400080010ff */
[----:B--2---:R-:W-:Y:S05]  /*7e10*/  @!P0 BRA `(.L_x_134) ;  /* 0xfffffffc00f08947 */ /* 0x004fea000383ffff */
[----:B------:R-:W-:Y:S05]  /*7e20*/  BRA `(.L_x_135) ;  /* 0xffffffa800807947 */ /* 0x000fea000383ffff */
.L_x_45:
[----:B---3--:R-:W-:-:S07]  /*7e30*/  MOV R0, UR5 ;  /* 0x0000000500007c02 */ /* 0x008fce0008000f00 */
.L_x_136:
[----:B-1----:R1:W2:Y:S02]  /*7e40*/  SYNCS.PHASECHK.TRANS64.TRYWAIT P0, [R0+URZ], R3 ;  /* 0x00000003000075a7 */ /* 0x0022a400080011ff */
[----:B--2---:R-:W-:Y:S05]  /*7e50*/  @!P0 NANOSLEEP.SYNCS 0x989680 ;  /* 0x009896800000895d */ /* 0x004fea0003900000 */
[----:B------:R-:W2:Y:S02]  /*7e60*/  @!P0 SYNCS.PHASECHK.TRANS64 P0, [R0+URZ], R3 ;  /* 0x00000003000085a7 */ /* 0x000ea400080010ff */
[----:B--2---:R-:W-:Y:S05]  /*7e70*/  @!P0 BRA `(.L_x_136) ;  /* 0xfffffffc00f08947 */ /* 0x004fea000383ffff */
[----:B------:R-:W-:Y:S05]  /*7e80*/  BRA `(.L_x_137) ;  /* 0xffffffa8008c7947 */ /* 0x000fea000383ffff */
.L_x_46:
[----:B---3--:R-:W-:-:S07]  /*7e90*/  MOV R0, UR5 ;  /* 0x0000000500007c02 */ /* 0x008fce0008000f00 */
.L_x_138:
[----:B-1----:R1:W2:Y:S02]  /*7ea0*/  SYNCS.PHASECHK.TRANS64.TRYWAIT P0, [R0+URZ], R3 ;  /* 0x00000003000075a7 */ /* 0x0022a400080011ff */
[----:B--2---:R-:W-:Y:S05]  /*7eb0*/  @!P0 NANOSLEEP.SYNCS 0x989680 ;  /* 0x009896800000895d */ /* 0x004fea0003900000 */
[----:B------:R-:W2:Y:S02]  /*7ec0*/  @!P0 SYNCS.PHASECHK.TRANS64 P0, [R0+URZ], R3 ;  /* 0x00000003000085a7 */ /* 0x000ea400080010ff */
[----:B--2---:R-:W-:Y:S05]  /*7ed0*/  @!P0 BRA `(.L_x_138) ;  /* 0xfffffffc00f08947 */ /* 0x004fea000383ffff */
[----:B------:R-:W-:Y:S05]  /*7ee0*/  BRA `(.L_x_139) ;  /* 0xffffffa800987947 */ /* 0x000fea000383ffff */
.L_x_47:
[----:B---3--:R-:W-:-:S07]  /*7ef0*/  MOV R0, UR5 ;  /* 0x0000000500007c02 */ /* 0x008fce0008000f00 */
.L_x_140:
[----:B-1----:R1:W2:Y:S02]  /*7f00*/  SYNCS.PHASECHK.TRANS64.TRYWAIT P0, [R0+URZ], R3 ;  /* 0x00000003000075a7 */ /* 0x0022a400080011ff */
[----:B--2---:R-:W-:Y:S05]  /*7f10*/  @!P0 NANOSLEEP.SYNCS 0x989680 ;  /* 0x009896800000895d */ /* 0x004fea0003900000 */
[----:B------:R-:W2:Y:S02]  /*7f20*/  @!P0 SYNCS.PHASECHK.TRANS64 P0, [R0+URZ], R3 ;  /* 0x00000003000085a7 */ /* 0x000ea400080010ff */
[----:B--2---:R-:W-:Y:S05]  /*7f30*/  @!P0 BRA `(.L_x_140) ;  /* 0xfffffffc00f08947 */ /* 0x004fea000383ffff */
[----:B------:R-:W-:Y:S05]  /*7f40*/  BRA `(.L_x_141) ;  /* 0xffffffa800a47947 */ /* 0x000fea000383ffff */
.L_x_48:
[----:B---3--:R-:W-:-:S07]  /*7f50*/  MOV R0, UR5 ;  /* 0x0000000500007c02 */ /* 0x008fce0008000f00 */
.L_x_142:
[----:B-1----:R1:W2:Y:S02]  /*7f60*/  SYNCS.PHASECHK.TRANS64.TRYWAIT P0, [R0+URZ], R3 ;  /* 0x00000003000075a7 */ /* 0x0022a400080011ff */
[----:B--2---:R-:W-:Y:S05]  /*7f70*/  @!P0 NANOSLEEP.SYNCS 0x989680 ;  /* 0x009896800000895d */ /* 0x004fea0003900000 */
[----:B------:R-:W2:Y:S02]  /*7f80*/  @!P0 SYNCS.PHASECHK.TRANS64 P0, [R0+URZ], R3 ;  /* 0x00000003000085a7 */ /* 0x000ea400080010ff */
[----:B--2---:R-:W-:Y:S05]  /*7f90*/  @!P0 BRA `(.L_x_142) ;  /* 0xfffffffc00f08947 */ /* 0x004fea000383ffff */
[----:B------:R-:W-:Y:S05]  /*7fa0*/  BRA `(.L_x_143) ;  /* 0xffffffa800b07947 */ /* 0x000fea000383ffff */
.L_x_49:
[----:B---3--:R-:W-:-:S07]  /*7fb0*/  MOV R0, UR5 ;  /* 0x0000000500007c02 */ /* 0x008fce0008000f00 */
.L_x_144:
[----:B-1----:R1:W2:Y:S02]  /*7fc0*/  SYNCS.PHASECHK.TRANS64.TRYWAIT P0, [R0+URZ], R3 ;  /* 0x00000003000075a7 */ /* 0x0022a400080011ff */
[----:B--2---:R-:W-:Y:S05]  /*7fd0*/  @!P0 NANOSLEEP.SYNCS 0x989680 ;  /* 0x009896800000895d */ /* 0x004fea0003900000 */
[----:B------:R-:W2:Y:S02]  /*7fe0*/  @!P0 SYNCS.PHASECHK.TRANS64 P0, [R0+URZ], R3 ;  /* 0x00000003000085a7 */ /* 0x000ea400080010ff */
[----:B--2---:R-:W-:Y:S05]  /*7ff0*/  @!P0 BRA `(.L_x_144) ;  /* 0xfffffffc00f08947 */ /* 0x004fea000383ffff */
[----:B------:R-:W-:Y:S05]  /*8000*/  BRA `(.L_x_145) ;  /* 0xffffffa800bc7947 */ /* 0x000fea000383ffff */
.L_x_50:
[----:B---3--:R-:W-:-:S07]  /*8010*/  MOV R0, UR5 ;  /* 0x0000000500007c02 */ /* 0x008fce0008000f00 */
.L_x_146:
[----:B-1----:R1:W2:Y:S02]  /*8020*/  SYNCS.PHASECHK.TRANS64.TRYWAIT P0, [R0+URZ], R3 ;  /* 0x00000003000075a7 */ /* 0x0022a400080011ff */
[----:B--2---:R-:W-:Y:S05]  /*8030*/  @!P0 NANOSLEEP.SYNCS 0x989680 ;  /* 0x009896800000895d */ /* 0x004fea0003900000 */
[----:B------:R-:W2:Y:S02]  /*8040*/  @!P0 SYNCS.PHASECHK.TRANS64 P0, [R0+URZ], R3 ;  /* 0x00000003000085a7 */ /* 0x000ea400080010ff */
[----:B--2---:R-:W-:Y:S05]  /*8050*/  @!P0 BRA `(.L_x_146) ;  /* 0xfffffffc00f08947 */ /* 0x004fea000383ffff */
[----:B------:R-:W-:Y:S05]  /*8060*/  BRA `(.L_x_147) ;  /* 0xffffffa800c87947 */ /* 0x000fea000383ffff */
.L_x_51:
[----:B---3--:R-:W-:-:S07]  /*8070*/  MOV R0, UR5 ;  /* 0x0000000500007c02 */ /* 0x008fce0008000f00 */
.L_x_148:
[----:B-1----:R1:W2:Y:S02]  /*8080*/  SYNCS.PHASECHK.TRANS64.TRYWAIT P0, [R0+URZ], R3 ;  /* 0x00000003000075a7 */ /* 0x0022a400080011ff */
[----:B--2---:R-:W-:Y:S05]  /*8090*/  @!P0 NANOSLEEP.SYNCS 0x989680 ;  /* 0x009896800000895d */ /* 0x004fea0003900000 */
[----:B------:R-:W2:Y:S02]  /*80a0*/  @!P0 SYNCS.PHASECHK.TRANS64 P0, [R0+URZ], R3 ;  /* 0x00000003000085a7 */ /* 0x000ea400080010ff */
[----:B--2---:R-:W-:Y:S05]  /*80b0*/  @!P0 BRA `(.L_x_148) ;  /* 0xfffffffc00f08947 */ /* 0x004fea000383ffff */
[----:B------:R-:W-:Y:S05]  /*80c0*/  BRA `(.L_x_149) ;  /* 0xffffffa800d47947 */ /* 0x000fea000383ffff */
.L_x_52:
[----:B---3--:R-:W-:-:S07]  /*80d0*/  MOV R0, UR5 ;  /* 0x0000000500007c02 */ /* 0x008fce0008000f00 */
.L_x_150:
[----:B-1----:R1:W2:Y:S02]  /*80e0*/  SYNCS.PHASECHK.TRANS64.TRYWAIT P0, [R0+URZ], R3 ;  /* 0x00000003000075a7 */ /* 0x0022a400080011ff */
[----:B--2---:R-:W-:Y:S05]  /*80f0*/  @!P0 NANOSLEEP.SYNCS 0x989680 ;  /* 0x009896800000895d */ /* 0x004fea0003900000 */
[----:B------:R-:W2:Y:S02]  /*8100*/  @!P0 SYNCS.PHASECHK.TRANS64 P0, [R0+URZ], R3 ;  /* 0x00000003000085a7 */ /* 0x000ea400080010ff */
[----:B--2---:R-:W-:Y:S05]  /*8110*/  @!P0 BRA `(.L_x_150) ;  /* 0xfffffffc00f08947 */ /* 0x004fea000383ffff */
[----:B------:R-:W-:Y:S05]  /*8120*/  BRA `(.L_x_151) ;  /* 0xffffffa800e07947 */ /* 0x000fea000383ffff */
.L_x_53:
[----:B---3--:R-:W-:-:S07]  /*8130*/  MOV R0, UR5 ;  /* 0x0000000500007c02 */ /* 0x008fce0008000f00 */
.L_x_152:
[----:B-1----:R1:W2:Y:S02]  /*8140*/  SYNCS.PHASECHK.TRANS64.TRYWAIT P0, [R0+URZ], R3 ;  /* 0x00000003000075a7 */ /* 0x0022a400080011ff */
[----:B--2---:R-:W-:Y:S05]  /*8150*/  @!P0 NANOSLEEP.SYNCS 0x989680 ;  /* 0x009896800000895d */ /* 0x004fea0003900000 */
[----:B------:R-:W2:Y:S02]  /*8160*/  @!P0 SYNCS.PHASECHK.TRANS64 P0, [R0+URZ], R3 ;  /* 0x00000003000085a7 */ /* 0x000ea400080010ff */
[----:B--2---:R-:W-:Y:S05]  /*8170*/  @!P0 BRA `(.L_x_152) ;  /* 0xfffffffc00f08947 */ /* 0x004fea000383ffff */
[----:B------:R-:W-:Y:S05]  /*8180*/  BRA `(.L_x_153) ;  /* 0xffffffa800ec7947 */ /* 0x000fea000383ffff */
.L_x_54:
[----:B---3--:R-:W-:-:S07]  /*8190*/  MOV R0, UR5 ;  /* 0x0000000500007c02 */ /* 0x008fce0008000f00 */
.L_x_154:
[----:B-1----:R1:W2:Y:S02]  /*81a0*/  SYNCS.PHASECHK.TRANS64.TRYWAIT P0, [R0+URZ], R3 ;  /* 0x00000003000075a7 */ /* 0x0022a400080011ff */
[----:B--2---:R-:W-:Y:S05]  /*81b0*/  @!P0 NANOSLEEP.SYNCS 0x989680 ;  /* 0x009896800000895d */ /* 0x004fea0003900000 */
[----:B------:R-:W2:Y:S02]  /*81c0*/  @!P0 SYNCS.PHASECHK.TRANS64 P0, [R0+URZ], R3 ;  /* 0x00000003000085a7 */ /* 0x000ea400080010ff */
[----:B--2---:R-:W-:Y:S05]  /*81d0*/  @!P0 BRA `(.L_x_154) ;  /* 0xfffffffc00f08947 */ /* 0x004fea000383ffff */
[----:B------:R-:W-:Y:S05]  /*81e0*/  BRA `(.L_x_155) ;  /* 0xffffffa800f87947 */ /* 0x000fea000383ffff */
.L_x_55:
[----:B---3--:R-:W-:-:S07]  /*81f0*/  MOV R0, UR5 ;  /* 0x0000000500007c02 */ /* 0x008fce0008000f00 */
.L_x_156:
[----:B-1----:R1:W2:Y:S02]  /*8200*/  SYNCS.PHASECHK.TRANS64.TRYWAIT P0, [R0+URZ], R3 ;  /* 0x00000003000075a7 */ /* 0x0022a400080011ff */
[----:B--2---:R-:W-:Y:S05]  /*8210*/  @!P0 NANOSLEEP.SYNCS 0x989680 ;  /* 0x009896800000895d */ /* 0x004fea0003900000 */
[----:B------:R-:W2:Y:S02]  /*8220*/  @!P0 SYNCS.PHASECHK.TRANS64 P0, [R0+URZ], R3 ;  /* 0x00000003000085a7 */ /* 0x000ea400080010ff */
[----:B--2---:R-:W-:Y:S05]  /*8230*/  @!P0 BRA `(.L_x_156) ;  /* 0xfffffffc00f08947 */ /* 0x004fea000383ffff */
[----:B------:R-:W-:Y:S05]  /*8240*/  BRA `(.L_x_157) ;  /* 0xffffffac00047947 */ /* 0x000fea000383ffff */
.L_x_56:
[----:B---3--:R-:W-:-:S07]  /*8250*/  MOV R0, UR5 ;  /* 0x0000000500007c02 */ /* 0x008fce0008000f00 */
.L_x_158:
[----:B-1----:R1:W2:Y:S02]  /*8260*/  SYNCS.PHASECHK.TRANS64.TRYWAIT P0, [R0+URZ], R3 ;  /* 0x00000003000075a7 */ /* 0x0022a400080011ff */
[----:B--2---:R-:W-:Y:S05]  /*8270*/  @!P0 NANOSLEEP.SYNCS 0x989680 ;  /* 0x009896800000895d */ /* 0x004fea0003900000 */
[----:B------:R-:W2:Y:S02]  /*8280*/  @!P0 SYNCS.PHASECHK.TRANS64 P0, [R0+URZ], R3 ;  /* 0x00000003000085a7 */ /* 0x000ea400080010ff */
[----:B--2---:R-:W-:Y:S05]  /*8290*/  @!P0 BRA `(.L_x_158) ;  /* 0xfffffffc00f08947 */ /* 0x004fea000383ffff */
[----:B------:R-:W-:Y:S05]  /*82a0*/  BRA `(.L_x_159) ;  /* 0xffffffac00107947 */ /* 0x000fea000383ffff */
.L_x_57:
[----:B---3--:R-:W-:-:S07]  /*82b0*/  MOV R0, UR5 ;  /* 0x0000000500007c02 */ /* 0x008fce0008000f00 */
.L_x_160:
[----:B-1----:R1:W2:Y:S02]  /*82c0*/  SYNCS.PHASECHK.TRANS64.TRYWAIT P0, [R0+URZ], R3 ;  /* 0x00000003000075a7 */ /* 0x0022a400080011ff */
[----:B--2---:R-:W-:Y:S05]  /*82d0*/  @!P0 NANOSLEEP.SYNCS 0x989680 ;  /* 0x009896800000895d */ /* 0x004fea0003900000 */
[----:B------:R-:W2:Y:S02]  /*82e0*/  @!P0 SYNCS.PHASECHK.TRANS64 P0, [R0+URZ], R3 ;  /* 0x00000003000085a7 */ /* 0x000ea400080010ff */
[----:B--2---:R-:W-:Y:S05]  /*82f0*/  @!P0 BRA `(.L_x_160) ;  /* 0xfffffffc00f08947 */ /* 0x004fea000383ffff */
[----:B------:R-:W-:Y:S05]  /*8300*/  BRA `(.L_x_161) ;  /* 0xffffffac001c7947 */ /* 0x000fea000383ffff */
.L_x_58:
[----:B---3--:R-:W-:-:S07]  /*8310*/  MOV R0, UR5 ;  /* 0x0000000500007c02 */ /* 0x008fce0008000f00 */
.L_x_162:
[----:B-1----:R1:W2:Y:S02]  /*8320*/  SYNCS.PHASECHK.TRANS64.TRYWAIT P0, [R0+URZ], R3 ;  /* 0x00000003000075a7 */ /* 0x0022a400080011ff */
[----:B--2---:R-:W-:Y:S05]  /*8330*/  @!P0 NANOSLEEP.SYNCS 0x989680 ;  /* 0x009896800000895d */ /* 0x004fea0003900000 */
[----:B------:R-:W2:Y:S02]  /*8340*/  @!P0 SYNCS.PHASECHK.TRANS64 P0, [R0+URZ], R3 ;  /* 0x00000003000085a7 */ /* 0x000ea400080010ff */
[----:B--2---:R-:W-:Y:S05]  /*8350*/  @!P0 BRA `(.L_x_162) ;  /* 0xfffffffc00f08947 */ /* 0x004fea000383ffff */
[----:B------:R-:W-:Y:S05]  /*8360*/  BRA `(.L_x_163) ;  /* 0xffffffac00287947 */ /* 0x000fea000383ffff */
.L_x_59:
[----:B---3--:R-:W-:-:S07]  /*8370*/  MOV R0, UR5 ;  /* 0x0000000500007c02 */ /* 0x008fce0008000f00 */
.L_x_164:
[----:B-1----:R1:W2:Y:S02]  /*8380*/  SYNCS.PHASECHK.TRANS64.TRYWAIT P0, [R0+URZ], R3 ;  /* 0x00000003000075a7 */ /* 0x0022a400080011ff */
[----:B--2---:R-:W-:Y:S05]  /*8390*/  @!P0 NANOSLEEP.SYNCS 0x989680 ;  /* 0x009896800000895d */ /* 0x004fea0003900000 */
[----:B------:R-:W2:Y:S02]  /*83a0*/  @!P0 SYNCS.PHASECHK.TRANS64 P0, [R0+URZ], R3 ;  /* 0x00000003000085a7 */ /* 0x000ea400080010ff */
[----:B--2---:R-:W-:Y:S05]  /*83b0*/  @!P0 BRA `(.L_x_164) ;  /* 0xfffffffc00f08947 */ /* 0x004fea000383ffff */
[----:B------:R-:W-:Y:S05]  /*83c0*/  BRA `(.L_x_165) ;  /* 0xffffffac00347947 */ /* 0x000fea000383ffff */
.L_x_60:
[----:B---3--:R-:W-:-:S07]  /*83d0*/  MOV R0, UR5 ;  /* 0x0000000500007c02 */ /* 0x008fce0008000f00 */
.L_x_166:
[----:B-1----:R1:W2:Y:S02]  /*83e0*/  SYNCS.PHASECHK.TRANS64.TRYWAIT P0, [R0+URZ], R3 ;  /* 0x00000003000075a7 */ /* 0x0022a400080011ff */
[----:B--2---:R-:W-:Y:S05]  /*83f0*/  @!P0 NANOSLEEP.SYNCS 0x989680 ;  /* 0x009896800000895d */ /* 0x004fea0003900000 */
[----:B------:R-:W2:Y:S02]  /*8400*/  @!P0 SYNCS.PHASECHK.TRANS64 P0, [R0+URZ], R3 ;  /* 0x00000003000085a7 */ /* 0x000ea400080010ff */
[----:B--2---:R-:W-:Y:S05]  /*8410*/  @!P0 BRA `(.L_x_166) ;  /* 0xfffffffc00f08947 */ /* 0x004fea000383ffff */
[----:B------:R-:W-:Y:S05]  /*8420*/  BRA `(.L_x_167) ;  /* 0xffffffac00407947 */ /* 0x000fea000383ffff */
.L_x_61:
[----:B---3--:R-:W-:-:S07]  /*8430*/  MOV R0, UR5 ;  /* 0x0000000500007c02 */ /* 0x008fce0008000f00 */
.L_x_168:
[----:B-1----:R1:W2:Y:S02]  /*8440*/  SYNCS.PHASECHK.TRANS64.TRYWAIT P0, [R0+URZ], R3 ;  /* 0x00000003000075a7 */ /* 0x0022a400080011ff */
[----:B--2---:R-:W-:Y:S05]  /*8450*/  @!P0 NANOSLEEP.SYNCS 0x989680 ;  /* 0x009896800000895d */ /* 0x004fea0003900000 */
[----:B------:R-:W2:Y:S02]  /*8460*/  @!P0 SYNCS.PHASECHK.TRANS64 P0, [R0+URZ], R3 ;  /* 0x00000003000085a7 */ /* 0x000ea400080010ff */
[----:B--2---:R-:W-:Y:S05]  /*8470*/  @!P0 BRA `(.L_x_168) ;  /* 0xfffffffc00f08947 */ /* 0x004fea000383ffff */
[----:B------:R-:W-:Y:S05]  /*8480*/  BRA `(.L_x_169) ;  /* 0xffffffac004c7947 */ /* 0x000fea000383ffff */
.L_x_62:
[----:B---3--:R-:W-:-:S07]  /*8490*/  MOV R0, UR5 ;  /* 0x0000000500007c02 */ /* 0x008fce0008000f00 */
.L_x_170:
[----:B-1----:R1:W2:Y:S02]  /*84a0*/  SYNCS.PHASECHK.TRANS64.TRYWAIT P0, [R0+URZ], R3 ;  /* 0x00000003000075a7 */ /* 0x0022a400080011ff */
[----:B--2---:R-:W-:Y:S05]  /*84b0*/  @!P0 NANOSLEEP.SYNCS 0x989680 ;  /* 0x009896800000895d */ /* 0x004fea0003900000 */
[----:B------:R-:W2:Y:S02]  /*84c0*/  @!P0 SYNCS.PHASECHK.TRANS64 P0, [R0+URZ], R3 ;  /* 0x00000003000085a7 */ /* 0x000ea400080010ff */
[----:B--2---:R-:W-:Y:S05]  /*84d0*/  @!P0 BRA `(.L_x_170) ;  /* 0xfffffffc00f08947 */ /* 0x004fea000383ffff */
[----:B------:R-:W-:Y:S05]  /*84e0*/  BRA `(.L_x_171) ;  /* 0xffffffac00587947 */ /* 0x000fea000383ffff */
.L_x_65:
[----:B-1----:R1:W2:Y:S02]  /*84f0*/  SYNCS.PHASECHK.TRANS64.TRYWAIT P0, [R0+URZ+0x1c0], R5 ;  /* 0x0001c005000075a7 */ /* 0x0022a400080011ff */
[----:B--2---:R-:W-:Y:S05]  /*8500*/  @!P0 NANOSLEEP.SYNCS 0x989680 ;  /* 0x009896800000895d */ /* 0x004fea0003900000 */
[----:B------:R-:W2:Y:S02]  /*8510*/  @!P0 SYNCS.PHASECHK.TRANS64 P0, [R0+URZ+0x1c0], R5 ;  /* 0x0001c005000085a7 */ /* 0x000ea400080010ff */
[----:B--2---:R-:W-:Y:S05]  /*8520*/  @!P0 BRA `(.L_x_65) ;  /* 0xfffffffc00f08947 */ /* 0x004fea000383ffff */
[----:B------:R-:W-:Y:S05]  /*8530*/  BRA `(.L_x_172) ;  /* 0xffffffac00b87947 */ /* 0x000fea000383ffff */
.L_x_66:
[----:B------:R-:W-:-:S07]  /*8540*/  MOV R0, UR5 ;  /* 0x0000000500007c02 */ /* 0x000fce0008000f00 */
.L_x_173:
[----:B-1----:R1:W2:Y:S02]  /*8550*/  SYNCS.PHASECHK.TRANS64.TRYWAIT P0, [R0+URZ+0x170], R7 ;  /* 0x00017007000075a7 */ /* 0x0022a400080011ff */
[----:B--2---:R-:W-:Y:S05]  /*8560*/  @!P0 NANOSLEEP.SYNCS 0x989680 ;  /* 0x009896800000895d */ /* 0x004fea0003900000 */
[----:B------:R-:W2:Y:S02]  /*8570*/  @!P0 SYNCS.PHASECHK.TRANS64 P0, [R0+URZ+0x170], R7 ;  /* 0x00017007000085a7 */ /* 0x000ea400080010ff */
[----:B--2---:R-:W-:Y:S05]  /*8580*/  @!P0 BRA `(.L_x_173) ;  /* 0xfffffffc00f08947 */ /* 0x004fea000383ffff */
[----:B------:R-:W-:Y:S05]  /*8590*/  BRA `(.L_x_174) ;  /* 0xffffffac00c87947 */ /* 0x000fea000383ffff */
.L_x_67:
[----:B-1----:R1:W2:Y:S02]  /*85a0*/  SYNCS.PHASECHK.TRANS64.TRYWAIT P1, [R0+URZ+0x160], R5 ;  /* 0x00016005000075a7 */ /* 0x0022a400080211ff */
[----:B--2---:R-:W-:Y:S05]  /*85b0*/  @!P1 NANOSLEEP.SYNCS 0x989680 ;  /* 0x009896800000995d */ /* 0x004fea0003900000 */
[----:B------:R-:W2:Y:S02]  /*85c0*/  @!P1 SYNCS.PHASECHK.TRANS64 P1, [R0+URZ+0x160], R5 ;  /* 0x00016005000095a7 */ /* 0x000ea400080210ff */
[----:B--2---:R-:W-:Y:S05]  /*85d0*/  @!P1 BRA `(.L_x_67) ;  /* 0xfffffffc00f09947 */ /* 0x004fea000383ffff */
[----:B------:R-:W-:Y:S05]  /*85e0*/  BRA `(.L_x_175) ;  /* 0xffffffac00f87947 */ /* 0x000fea000383ffff */
.L_x_70:
[----:B------:R-:W-:-:S07]  /*85f0*/  MOV R0, UR5 ;  /* 0x0000000500007c02 */ /* 0x000fce0008000f00 */
.L_x_176:
[----:B-1----:R1:W2:Y:S02]  /*8600*/  SYNCS.PHASECHK.TRANS64.TRYWAIT P0, [R0+URZ+0x170], R3 ;  /* 0x00017003000075a7 */ /* 0x0022a400080011ff */
[----:B--2---:R-:W-:Y:S05]  /*8610*/  @!P0 NANOSLEEP.SYNCS 0x989680 ;  /* 0x009896800000895d */ /* 0x004fea0003900000 */
[----:B------:R-:W2:Y:S02]  /*8620*/  @!P0 SYNCS.PHASECHK.TRANS64 P0, [R0+URZ+0x170], R3 ;  /* 0x00017003000085a7 */ /* 0x000ea400080010ff */
[----:B--2---:R-:W-:Y:S05]  /*8630*/  @!P0 BRA `(.L_x_176) ;  /* 0xfffffffc00f08947 */ /* 0x004fea000383ffff */
[----:B------:R-:W-:Y:S05]  /*8640*/  BRA `(.L_x_69) ;  /* 0xffffffb0004c7947 */ /* 0x000fea000383ffff */
.L_x_79:
[----:B-1----:R-:W-:-:S04]  /*8650*/  MOV R4, UR6 ;  /* 0x0000000600047c02 */ /* 0x002fc80008000f00 */
[----:B------:R1:W2:Y:S03]  /*8660*/  SYNCS.PHASECHK.TRANS64.TRYWAIT P0, [R4+URZ+0x8], R5 ;  /* 0x00000805040075a7 */ /* 0x0002a600080011ff */
[----:B--2---:R-:W-:Y:S05]  /*8670*/  @!P0 NANOSLEEP.SYNCS 0x989680 ;  /* 0x009896800000895d */ /* 0x004fea0003900000 */
[----:B------:R-:W2:Y:S02]  /*8680*/  @!P0 SYNCS.PHASECHK.TRANS64 P0, [R4+URZ+0x8], R5 ;  /* 0x00000805040085a7 */ /* 0x000ea400080010ff */
[----:B--2---:R-:W-:Y:S05]  /*8690*/  @!P0 BRA `(.L_x_79) ;  /* 0xfffffffc00ec8947 */ /* 0x004fea000383ffff */
[----:B------:R-:W-:Y:S05]  /*86a0*/  BRA `(.L_x_78) ;  /* 0xffffffb400007947 */ /* 0x000fea000383ffff */
.L_x_81:
[----:B------:R-:W-:Y:S01]  /*86b0*/  BSSY B0, `(.L_x_177) ;  /* 0x0000006000007945 */ /* 0x000fe20003800000 */
[----:B------:R-:W-:-:S07]  /*86c0*/  MOV R15, 0xffffffff ;  /* 0xffffffff000f7802 */ /* 0x000fce0000000f00 */
[----:B-1---5:R-:W-:Y:S05]  /*86d0*/  WARPSYNC.COLLECTIVE R15, `(.L_x_178) ;  /* 0x000000000f0c7348 */ /* 0x022fea0003c00000 */
[----:B------:R-:W-:Y:S02]  /*86e0*/  ELECT P6, UR79, PT ;  /* 0x00000000004f782f */ /* 0x000fe400038c0000 */
[----:B------:R-:W-:Y:S01]  /*86f0*/  MOV R14, UR79 ;  /* 0x0000004f000e7c02 */ /* 0x000fe20008000f00 */
[----:B-1---5:R-:W-:Y:S10]  /*8700*/  ENDCOLLECTIVE ;  /* 0x000000000000791b */ /* 0x022ff40003800000 */
.L_x_178:
[----:B------:R-:W-:Y:S05]  /*8710*/  BSYNC B0 ;  /* 0x0000000000007941 */ /* 0x000fea0003800000 */
.L_x_177:
[----:B------:R-:W-:Y:S05]  /*8720*/  BRA `(.L_x_179) ;  /* 0xffffffb400307947 */ /* 0x000fea000383ffff */
.L_x_83:
[----:B-1----:R-:W-:-:S04]  /*8730*/  MOV R2, UR6 ;  /* 0x0000000600027c02 */ /* 0x002fc80008000f00 */
[----:B------:R1:W2:Y:S03]  /*8740*/  SYNCS.PHASECHK.TRANS64.TRYWAIT P0, [R2+URZ+0x8], R3 ;  /* 0x00000803020075a7 */ /* 0x0002a600080011ff */
[----:B--2---:R-:W-:Y:S05]  /*8750*/  @!P0 NANOSLEEP.SYNCS 0x989680 ;  /* 0x009896800000895d */ /* 0x004fea0003900000 */
[----:B------:R-:W2:Y:S02]  /*8760*/  @!P0 SYNCS.PHASECHK.TRANS64 P0, [R2+URZ+0x8], R3 ;  /* 0x00000803020085a7 */ /* 0x000ea400080010ff */
[----:B--2---:R-:W-:Y:S05]  /*8770*/  @!P0 BRA `(.L_x_83) ;  /* 0xfffffffc00ec8947 */ /* 0x004fea000383ffff */
[----:B------:R-:W-:Y:S05]  /*8780*/  BRA `(.L_x_82) ;  /* 0xffffffb400347947 */ /* 0x000fea000383ffff */
.L_x_84:
[----:B-1----:R1:W2:Y:S02]  /*8790*/  SYNCS.PHASECHK.TRANS64.TRYWAIT P0, [R0+URZ+0x160], R5 ;  /* 0x00016005000075a7 */ /* 0x0022a400080011ff */
[----:B--2---:R-:W-:Y:S05]  /*87a0*/  @!P0 NANOSLEEP.SYNCS 0x989680 ;  /* 0x009896800000895d */ /* 0x004fea0003900000 */
[----:B------:R-:W2:Y:S02]  /*87b0*/  @!P0 SYNCS.PHASECHK.TRANS64 P0, [R0+URZ+0x160], R5 ;  /* 0x00016005000085a7 */ /* 0x000ea400080010ff */
[----:B--2---:R-:W-:Y:S05]  /*87c0*/  @!P0 BRA `(.L_x_84) ;  /* 0xfffffffc00f08947 */ /* 0x004fea000383ffff */
[----:B------:R-:W-:Y:S05]  /*87d0*/  BRA `(.L_x_180) ;  /* 0xffffffb800107947 */ /* 0x000fea000383ffff */
.L_x_86:
[----:B------:R-:W-:-:S07]  /*87e0*/  MOV R0, UR10 ;  /* 0x0000000a00007c02 */ /* 0x000fce0008000f00 */
.L_x_181:
[----:B-1----:R1:W2:Y:S02]  /*87f0*/  SYNCS.PHASECHK.TRANS64.TRYWAIT P0, [R0+URZ+0x1a0], R5 ;  /* 0x0001a005000075a7 */ /* 0x0022a400080011ff */
[----:B--2---:R-:W-:Y:S05]  /*8800*/  @!P0 NANOSLEEP.SYNCS 0x989680 ;  /* 0x009896800000895d */ /* 0x004fea0003900000 */
[----:B------:R-:W2:Y:S02]  /*8810*/  @!P0 SYNCS.PHASECHK.TRANS64 P0, [R0+URZ+0x1a0], R5 ;  /* 0x0001a005000085a7 */ /* 0x000ea400080010ff */
[----:B--2---:R-:W-:Y:S05]  /*8820*/  @!P0 BRA `(.L_x_181) ;  /* 0xfffffffc00f08947 */ /* 0x004fea000383ffff */
[----:B------:R-:W-:Y:S05]  /*8830*/  BRA `(.L_x_182) ;  /* 0xffffffb8005c7947 */ /* 0x000fea000383ffff */
.L_x_89:
[----:B------:R-:W-:Y:S07]  /*8840*/  MOV R0, UR9 ;  /* 0x0000000900007c02 */ /* 0x000fee0008000f00 */
.L_x_183:
[----:B-1----:R1:W2:Y:S02]  /*8850*/  SYNCS.PHASECHK.TRANS64.TRYWAIT P0, [R0+URZ], R5 ;  /* 0x00000005000075a7 */ /* 0x0022a400080011ff */
[----:B--2---:R-:W-:Y:S05]  /*8860*/  @!P0 NANOSLEEP.SYNCS 0x989680 ;  /* 0x009896800000895d */ /* 0x004fea0003900000 */
[----:B------:R-:W2:Y:S02]  /*8870*/  @!P0 SYNCS.PHASECHK.TRANS64 P0, [R0+URZ], R5 ;  /* 0x00000005000085a7 */ /* 0x000ea400080010ff */
[----:B--2---:R-:W-:Y:S05]  /*8880*/  @!P0 BRA `(.L_x_183) ;  /* 0xfffffffc00f08947 */ /* 0x004fea000383ffff */
[----:B------:R-:W-:Y:S05]  /*8890*/  BRA `(.L_x_88) ;  /* 0xffffffb800707947 */ /* 0x000fea000383ffff */
.L_x_93:
[----:B-1----:R-:W-:-:S07]  /*88a0*/  MOV R0, UR7 ;  /* 0x0000000700007c02 */ /* 0x002fce0008000f00 */
.L_x_184:
[----:B-1----:R1:W2:Y:S02]  /*88b0*/  SYNCS.PHASECHK.TRANS64.TRYWAIT P0, [R0+URZ], R3 ;  /* 0x00000003000075a7 */ /* 0x0022a400080011ff */
[----:B--2---:R-:W-:Y:S05]  /*88c0*/  @!P0 NANOSLEEP.SYNCS 0x989680 ;  /* 0x009896800000895d */ /* 0x004fea0003900000 */
[----:B------:R-:W2:Y:S02]  /*88d0*/  @!P0 SYNCS.PHASECHK.TRANS64 P0, [R0+URZ], R3 ;  /* 0x00000003000085a7 */ /* 0x000ea400080010ff */
[----:B--2---:R-:W-:Y:S05]  /*88e0*/  @!P0 BRA `(.L_x_184) ;  /* 0xfffffffc00f08947 */ /* 0x004fea000383ffff */
[----:B------:R-:W-:Y:S05]  /*88f0*/  BRA `(.L_x_185) ;  /* 0xffffffbc003c7947 */ /* 0x000fea000383ffff */
.L_x_94:
[----:B------:R-:W-:-:S07]  /*8900*/  MOV R0, UR7 ;  /* 0x0000000700007c02 */ /* 0x000fce0008000f00 */
.L_x_186:
[----:B-1----:R1:W2:Y:S02]  /*8910*/  SYNCS.PHASECHK.TRANS64.TRYWAIT P0, [R0+URZ], R3 ;  /* 0x00000003000075a7 */ /* 0x0022a400080011ff */
[----:B--2---:R-:W-:Y:S05]  /*8920*/  @!P0 NANOSLEEP.SYNCS 0x989680 ;  /* 0x009896800000895d */ /* 0x004fea0003900000 */
[----:B------:R-:W2:Y:S02]  /*8930*/  @!P0 SYNCS.PHASECHK.TRANS64 P0, [R0+URZ], R3 ;  /* 0x00000003000085a7 */ /* 0x000ea400080010ff */
[----:B--2---:R-:W-:Y:S05]  /*8940*/  @!P0 BRA `(.L_x_186) ;  /* 0xfffffffc00f08947 */ /* 0x004fea000383ffff */
[----:B------:R-:W-:Y:S05]  /*8950*/  BRA `(.L_x_187) ;  /* 0xffffffbc00487947 */ /* 0x000fea000383ffff */
.L_x_95:
[----:B------:R-:W-:-:S07]  /*8960*/  MOV R0, UR7 ;  /* 0x0000000700007c02 */ /* 0x000fce0008000f00 */
.L_x_188:
[----:B-1----:R1:W2:Y:S02]  /*8970*/  SYNCS.PHASECHK.TRANS64.TRYWAIT P0, [R0+URZ], R3 ;  /* 0x00000003000075a7 */ /* 0x0022a400080011ff */
[----:B--2---:R-:W-:Y:S05]  /*8980*/  @!P0 NANOSLEEP.SYNCS 0x989680 ;  /* 0x009896800000895d */ /* 0x004fea0003900000 */
[----:B------:R-:W2:Y:S02]  /*8990*/  @!P0 SYNCS.PHASECHK.TRANS64 P0, [R0+URZ], R3 ;  /* 0x00000003000085a7 */ /* 0x000ea400080010ff */
[----:B--2---:R-:W-:Y:S05]  /*89a0*/  @!P0 BRA `(.L_x_188) ;  /* 0xfffffffc00f08947 */ /* 0x004fea000383ffff */
[----:B------:R-:W-:Y:S05]  /*89b0*/  BRA `(.L_x_189) ;  /* 0xffffffbc00547947 */ /* 0x000fea000383ffff */
.L_x_98:
[----:B------:R-:W-:-:S07]  /*89c0*/  MOV R0, UR8 ;  /* 0x0000000800007c02 */ /* 0x000fce0008000f00 */
.L_x_190:
[----:B-1----:R1:W2:Y:S02]  /*89d0*/  SYNCS.PHASECHK.TRANS64.TRYWAIT P1, [R0+URZ+0x1e0], R3 ;  /* 0x0001e003000075a7 */ /* 0x0022a400080211ff */
[----:B--2---:R-:W-:Y:S05]  /*89e0*/  @!P1 NANOSLEEP.SYNCS 0x989680 ;  /* 0x009896800000995d */ /* 0x004fea0003900000 */
[----:B------:R-:W2:Y:S02]  /*89f0*/  @!P1 SYNCS.PHASECHK.TRANS64 P1, [R0+URZ+0x1e0], R3 ;  /* 0x0001e003000095a7 */ /* 0x000ea400080210ff */
[----:B--2---:R-:W-:Y:S05]  /*8a00*/  @!P1 BRA `(.L_x_190) ;  /* 0xfffffffc00f09947 */ /* 0x004fea000383ffff */
[----:B------:R-:W-:Y:S05]  /*8a10*/  BRA `(.L_x_191) ;  /* 0xffffffbc00a07947 */ /* 0x000fea000383ffff */
.L_x_103:
[----:B--2---:R2:W4:Y:S02]  /*8a20*/  SYNCS.PHASECHK.TRANS64.TRYWAIT P0, [R0+URZ+0x160], R3 ;  /* 0x00016003000075a7 */ /* 0x00452400080011ff */
[----:B----4-:R-:W-:Y:S05]  /*8a30*/  @!P0 NANOSLEEP.SYNCS 0x989680 ;  /* 0x009896800000895d */ /* 0x010fea0003900000 */
[----:B------:R-:W4:Y:S02]  /*8a40*/  @!P0 SYNCS.PHASECHK.TRANS64 P0, [R0+URZ+0x160], R3 ;  /* 0x00016003000085a7 */ /* 0x000f2400080010ff */
[----:B----4-:R-:W-:Y:S05]  /*8a50*/  @!P0 BRA `(.L_x_103) ;  /* 0xfffffffc00f08947 */ /* 0x010fea000383ffff */
[----:B------:R-:W-:Y:S05]  /*8a60*/  BRA `(.L_x_192) ;  /* 0xffffffc000a47947 */ /* 0x000fea000383ffff */
.L_x_106:
[----:B------:R-:W-:Y:S07]  /*8a70*/  MOV R0, UR6 ;  /* 0x0000000600007c02 */ /* 0x000fee0008000f00 */
.L_x_193:
[----:B--2---:R2:W4:Y:S02]  /*8a80*/  SYNCS.PHASECHK.TRANS64.TRYWAIT P0, [R0+URZ+0x158], R3 ;  /* 0x00015803000075a7 */ /* 0x00452400080011ff */
[----:B----4-:R-:W-:Y:S05]  /*8a90*/  @!P0 NANOSLEEP.SYNCS 0x989680 ;  /* 0x009896800000895d */ /* 0x010fea0003900000 */
[----:B------:R-:W4:Y:S02]  /*8aa0*/  @!P0 SYNCS.PHASECHK.TRANS64 P0, [R0+URZ+0x158], R3 ;  /* 0x00015803000085a7 */ /* 0x000f2400080010ff */
[----:B----4-:R-:W-:Y:S05]  /*8ab0*/  @!P0 BRA `(.L_x_193) ;  /* 0xfffffffc00f08947 */ /* 0x010fea000383ffff */
[----:B------:R-:W-:Y:S05]  /*8ac0*/  BRA `(.L_x_105) ;  /* 0xffffffc400907947 */ /* 0x000fea000383ffff */
.L_x_109:
[----:B------:R-:W-:Y:S07]  /*8ad0*/  MOV R3, UR6 ;  /* 0x0000000600037c02 */ /* 0x000fee0008000f00 */
.L_x_194:
[----:B-1----:R1:W2:Y:S02]  /*8ae0*/  SYNCS.PHASECHK.TRANS64.TRYWAIT P2, [R3+URZ+0x148], R26 ;  /* 0x0001481a030075a7 */ /* 0x0022a400080411ff */
[----:B--2---:R-:W-:Y:S05]  /*8af0*/  @!P2 NANOSLEEP.SYNCS 0x989680 ;  /* 0x009896800000a95d */ /* 0x004fea0003900000 */
[----:B------:R-:W2:Y:S02]  /*8b00*/  @!P2 SYNCS.PHASECHK.TRANS64 P2, [R3+URZ+0x148], R26 ;  /* 0x0001481a0300a5a7 */ /* 0x000ea400080410ff */
[----:B--2---:R-:W-:Y:S05]  /*8b10*/  @!P2 BRA `(.L_x_194) ;  /* 0xfffffffc00f0a947 */ /* 0x004fea000383ffff */
[----:B------:R-:W-:Y:S05]  /*8b20*/  BRA `(.L_x_195) ;  /* 0xffffffc800247947 */ /* 0x000fea000383ffff */
.L_x_112:
[----:B--2---:R2:W3:Y:S02]  /*8b30*/  SYNCS.PHASECHK.TRANS64.TRYWAIT P0, [R0+URZ+0x160], R3 ;  /* 0x00016003000075a7 */ /* 0x0044e400080011ff */
[----:B---3--:R-:W-:Y:S05]  /*8b40*/  @!P0 NANOSLEEP.SYNCS 0x989680 ;  /* 0x009896800000895d */ /* 0x008fea0003900000 */
[----:B------:R-:W3:Y:S02]  /*8b50*/  @!P0 SYNCS.PHASECHK.TRANS64 P0, [R0+URZ+0x160], R3 ;  /* 0x00016003000085a7 */ /* 0x000ee400080010ff */
[----:B---3--:R-:W-:Y:S05]  /*8b60*/  @!P0 BRA `(.L_x_112) ;  /* 0xfffffffc00f08947 */ /* 0x008fea000383ffff */
[----:B------:R-:W-:Y:S05]  /*8b70*/  BRA `(.L_x_196) ;  /* 0xffffffcc00847947 */ /* 0x000fea000383ffff */
.L_x_123:
[----:B-1----:R-:W-:Y:S04]  /*8b80*/  MOV R0, UR43 ;  /* 0x0000002b00007c02 */ /* 0x002fe80008000f00 */
[----:B------:R1:W2:Y:S03]  /*8b90*/  SYNCS.PHASECHK.TRANS64.TRYWAIT P1, [R0+URZ+0x140], R3 ;  /* 0x00014003000075a7 */ /* 0x0002a600080211ff */
[----:B--2---:R-:W-:Y:S05]  /*8ba0*/  @!P1 NANOSLEEP.SYNCS 0x989680 ;  /* 0x009896800000995d */ /* 0x004fea0003900000 */
[----:B------:R-:W2:Y:S02]  /*8bb0*/  @!P1 SYNCS.PHASECHK.TRANS64 P1, [R0+URZ+0x140], R3 ;  /* 0x00014003000095a7 */ /* 0x000ea400080210ff */
[----:B--2---:R-:W-:Y:S05]  /*8bc0*/  @!P1 BRA `(.L_x_123) ;  /* 0xfffffffc00ec9947 */ /* 0x004fea000383ffff */
[----:B------:R-:W-:Y:S05]  /*8bd0*/  BRA `(.L_x_122) ;  /* 0xffffffd800807947 */ /* 0x000fea000383ffff */
.L_x_125:
[----:B------:R1:W1:Y:S02]  /*8be0*/  SYNCS.PHASECHK.TRANS64.TRYWAIT P1, [R187+URZ+0x180], R2 ;  /* 0x00018002bb0075a7 */ /* 0x00026400080211ff */
[----:B-1----:R-:W-:Y:S05]  /*8bf0*/  @!P1 NANOSLEEP.SYNCS 0x989680 ;  /* 0x009896800000995d */ /* 0x002fea0003900000 */
[----:B------:R-:W1:Y:S02]  /*8c00*/  @!P1 SYNCS.PHASECHK.TRANS64 P1, [R187+URZ+0x180], R2 ;  /* 0x00018002bb0095a7 */ /* 0x000e6400080210ff */
[----:B-1----:R-:W-:Y:S05]  /*8c10*/  @!P1 BRA `(.L_x_125) ;  /* 0xfffffffc00f09947 */ /* 0x002fea000383ffff */
[----:B------:R-:W-:Y:S05]  /*8c20*/  BRA `(.L_x_124) ;  /* 0xffffffd800c47947 */ /* 0x000fea000383ffff */
        .weak           $__internal_0_$__cuda_sm10x_tcgen05_guardrail_trap_col_being_dealloced_not_returned_by_alloc
        .type           $__internal_0_$__cuda_sm10x_tcgen05_guardrail_trap_col_being_dealloced_not_returned_by_alloc,@function
        .size           $__internal_0_$__cuda_sm10x_tcgen05_guardrail_trap_col_being_dealloced_not_returned_by_alloc,($__internal_1_$__cuda_sm10x_tcgen05_guardrail_trap_phase_invalid_during_alloc - $__internal_0_$__cuda_sm10x_tcgen05_guardrail_trap_col_being_dealloced_not_returned_by_alloc)
$__internal_0_$__cuda_sm10x_tcgen05_guardrail_trap_col_being_dealloced_not_returned_by_alloc:
[----:B------:R-:W-:Y:S05]  /*8c30*/  BPT.TRAP 0x1 ;  /* 0x000000040000795c */ /* 0x000fea0000300000 */
[----:B------:R-:W-:-:S04]  /*8c40*/  HFMA2 R3, -RZ, RZ, 0, 0 ;  /* 0x00000000ff037431 */ /* 0x000fc800000001ff */
[----:B------:R-:W-:Y:S05]  /*8c50*/  RET.REL.NODEC R2 `(_ZN7cutlass13device_kernelINS_4gemm6kernel13GemmUniversalIN4cute5tupleIJiiiiEEENS1_10collective13CollectiveMmaINS1_35MainloopSm100TmaUmmaWarpSpecializedILi20ELi2ELi4ENS5_IJNS4_1CILi2EEENSA_ILi1EEESC_EEEEENS5_IJNSA_ILi256EEENSA_ILi64EEESG_EEEaNS5_IJlSC_lEEEaSI_NS4_8TiledMMAINS4_8MMA_AtomIJNS4_21SM100_MMA_S8_2x1SM_SSIaaiLi256ELi64ELNS4_4UMMA5MajorE0ELSN_0ELNSM_8SaturateE0EEEEEENS4_6LayoutINS5_IJSC_SC_SC_EEENS5_IJNSA_ILi0EEEST_ST_EEEEENS5_IJNS4_10UnderscoreESW_SW_EEEEENS4_18SM100_TMA_2SM_LOADENS4_14ComposedLayoutINS4_7SwizzleILi2ELi4ELi3EEENS4_18smem_ptr_flag_bitsILi8EEENSR_INS5_IJNSA_ILi8EEESG_EEENS5_IJSG_SC_EEEEEEEvNS4_8identityESZ_S19_vS1A_EENS_8epilogue10collective18CollectiveEpilogueINS1C_23Sm100TmaWarpSpecializedILi1ELi1ELi64ELb0ELb0EEEJNS5_IJNSA_ILi128EEESG_SG_EEENS5_IJNSR_IS1H_SC_EENSR_ISG_SC_EEEEEaSI_aSI_NS1C_6fusion15FusionCallbacksIS1G_NS1M_17LinearCombinationIaiaiLNS_15FloatRoundStyleE2EEES1I_S1L_JEEENS4_5SM1004TMEM4LOAD26SM100_TMEM_LOAD_32dp32b64xENS4_13SM90_TMA_LOADES19_NS4_39AutoVectorizingCopyWithAssumedAlignmentILi128EEENS4_14SM90_TMA_STOREES19_S1Y_S1Y_EEEvvEEEEvNT_6ParamsE) ;  /* 0xffffff7002e87950 */ /* 0x000fea0003c3ffff */
        .weak           $__internal_1_$__cuda_sm10x_tcgen05_guardrail_trap_phase_invalid_during_alloc
        .type           $__internal_1_$__cuda_sm10x_tcgen05_guardrail_trap_phase_invalid_during_alloc,@function
        .size           $__internal_1_$__cuda_sm10x_tcgen05_guardrail_trap_phase_invalid_during_alloc,($__internal_2_$__cuda_sm10x_tcgen05_guardrail_trap_unallocated_columns_being_dealloced - $__internal_1_$__cuda_sm10x_tcgen05_guardrail_trap_phase_invalid_during_alloc)
$__internal_1_$__cuda_sm10x_tcgen05_guardrail_trap_phase_invalid_during_alloc:
[----:B------:R-:W-:Y:S05]  /*8c60*/  BPT.TRAP 0x1 ;  /* 0x000000040000795c */ /* 0x000fea0000300000 */
[----:B------:R-:W-:-:S04]  /*8c70*/  MOV R3, 0x0 ;  /* 0x0000000000037802 */ /* 0x000fc80000000f00 */
[----:B------:R-:W-:Y:S05]  /*8c80*/  RET.REL.NODEC R2 `(_ZN7cutlass13device_kernelINS_4gemm6kernel13GemmUniversalIN4cute5tupleIJiiiiEEENS1_10collective13CollectiveMmaINS1_35MainloopSm100TmaUmmaWarpSpecializedILi20ELi2ELi4ENS5_IJNS4_1CILi2EEENSA_ILi1EEESC_EEEEENS5_IJNSA_ILi256EEENSA_ILi64EEESG_EEEaNS5_IJlSC_lEEEaSI_NS4_8TiledMMAINS4_8MMA_AtomIJNS4_21SM100_MMA_S8_2x1SM_SSIaaiLi256ELi64ELNS4_4UMMA5MajorE0ELSN_0ELNSM_8SaturateE0EEEEEENS4_6LayoutINS5_IJSC_SC_SC_EEENS5_IJNSA_ILi0EEEST_ST_EEEEENS5_IJNS4_10UnderscoreESW_SW_EEEEENS4_18SM100_TMA_2SM_LOADENS4_14ComposedLayoutINS4_7SwizzleILi2ELi4ELi3EEENS4_18smem_ptr_flag_bitsILi8EEENSR_INS5_IJNSA_ILi8EEESG_EEENS5_IJSG_SC_EEEEEEEvNS4_8identityESZ_S19_vS1A_EENS_8epilogue10collective18CollectiveEpilogueINS1C_23Sm100TmaWarpSpecializedILi1ELi1ELi64ELb0ELb0EEEJNS5_IJNSA_ILi128EEESG_SG_EEENS5_IJNSR_IS1H_SC_EENSR_ISG_SC_EEEEEaSI_aSI_NS1C_6fusion15FusionCallbacksIS1G_NS1M_17LinearCombinationIaiaiLNS_15FloatRoundStyleE2EEES1I_S1L_JEEENS4_5SM1004TMEM4LOAD26SM100_TMEM_LOAD_32dp32b64xENS4_13SM90_TMA_LOADES19_NS4_39AutoVectorizingCopyWithAssumedAlignmentILi128EEENS4_14SM90_TMA_STOREES19_S1Y_S1Y_EEEvvEEEEvNT_6ParamsE) ;  /* 0xffffff7002dc7950 */ /* 0x000fea0003c3ffff */
        .weak           $__internal_2_$__cuda_sm10x_tcgen05_guardrail_trap_unallocated_columns_being_dealloced
        .type           $__internal_2_$__cuda_sm10x_tcgen05_guardrail_trap_unallocated_columns_being_dealloced,@function
        .size           $__internal_2_$__cuda_sm10x_tcgen05_guardrail_trap_unallocated_columns_being_dealloced,(.L_x_198 - $__internal_2_$__cuda_sm10x_tcgen05_guardrail_trap_unallocated_columns_being_dealloced)
$__internal_2_$__cuda_sm10x_tcgen05_guardrail_trap_unallocated_columns_being_dealloced:
[----:B------:R-:W-:Y:S05]  /*8c90*/  BPT.TRAP 0x1 ;  /* 0x000000040000795c */ /* 0x000fea0000300000 */
[----:B------:R-:W-:-:S04]  /*8ca0*/  HFMA2 R3, -RZ, RZ, 0, 0 ;  /* 0x00000000ff037431 */ /* 0x000fc800000001ff */
[----:B------:R-:W-:Y:S05]  /*8cb0*/  RET.REL.NODEC R2 `(_ZN7cutlass13device_kernelINS_4gemm6kernel13GemmUniversalIN4cute5tupleIJiiiiEEENS1_10collective13CollectiveMmaINS1_35MainloopSm100TmaUmmaWarpSpecializedILi20ELi2ELi4ENS5_IJNS4_1CILi2EEENSA_ILi1EEESC_EEEEENS5_IJNSA_ILi256EEENSA_ILi64EEESG_EEEaNS5_IJlSC_lEEEaSI_NS4_8TiledMMAINS4_8MMA_AtomIJNS4_21SM100_MMA_S8_2x1SM_SSIaaiLi256ELi64ELNS4_4UMMA5MajorE0ELSN_0ELNSM_8SaturateE0EEEEEENS4_6LayoutINS5_IJSC_SC_SC_EEENS5_IJNSA_ILi0EEEST_ST_EEEEENS5_IJNS4_10UnderscoreESW_SW_EEEEENS4_18SM100_TMA_2SM_LOADENS4_14ComposedLayoutINS4_7SwizzleILi2ELi4ELi3EEENS4_18smem_ptr_flag_bitsILi8EEENSR_INS5_IJNSA_ILi8EEESG_EEENS5_IJSG_SC_EEEEEEEvNS4_8identityESZ_S19_vS1A_EENS_8epilogue10collective18CollectiveEpilogueINS1C_23Sm100TmaWarpSpecializedILi1ELi1ELi64ELb0ELb0EEEJNS5_IJNSA_ILi128EEESG_SG_EEENS5_IJNSR_IS1H_SC_EENSR_ISG_SC_EEEEEaSI_aSI_NS1C_6fusion15FusionCallbacksIS1G_NS1M_17LinearCombinationIaiaiLNS_15FloatRoundStyleE2EEES1I_S1L_JEEENS4_5SM1004TMEM4LOAD26SM100_TMEM_LOAD_32dp32b64xENS4_13SM90_TMA_LOADES19_NS4_39AutoVectorizingCopyWithAssumedAlignmentILi128EEENS4_14SM90_TMA_STOREES19_S1Y_S1Y_EEEvvEEEEvNT_6ParamsE) ;  /* 0xffffff7002d07950 */ /* 0x000fea0003c3ffff */
.L_x_197:
[----:B------:R-:W-:-:S00]  /*8cc0*/  BRA `(.L_x_197) ;  /* 0xfffffffc00fc7947 */ /* 0x000fc0000383ffff */
[----:B------:R-:W-:-:S00]  /*8cd0*/  NOP ;  /* 0x0000000000007918 */ /* 0x000fc00000000000 */
        /* <DEDUP_REMOVED lines=10> */
.L_x_198:


//--------------------- .nv.global.init           --------------------------
	.section	.nv.global.init,"aw",@progbits
.nv.global.init:
	.type		$str$27,@object
	.size		$str$27,($str$28 - $str$27)
$str$27:
        /*0000*/ 	.byte	0x28, 0x61, 0x64, 0x64, 0x72, 0x65, 0x73, 0x73, 0x20, 0x26, 0x20, 0x6d, 0x61, 0x73, 0x6b, 0x29
        /*0010*/ 	.byte	0x20, 0x3d, 0x3d, 0x20, 0x30, 0x00
	.type		$str$28,@object
	.size		$str$28,($str$26 - $str$28)
$str$28:
        /*0016*/ 	.byte	0x2f, 0x74, 0x6d, 0x70, 0x2f, 0x63, 0x75, 0x74, 0x6c, 0x61, 0x73, 0x73, 0x5f, 0x73, 0x77, 0x65
        /*0026*/ 	.byte	0x65, 0x70, 0x5f, 0x73, 0x72, 0x63, 0x2f, 0x69, 0x6e, 0x63, 0x6c, 0x75, 0x64, 0x65, 0x2f, 0x63
        /*0036*/ 	.byte	0x75, 0x74, 0x65, 0x2f, 0x70, 0x6f, 0x69, 0x6e, 0x74, 0x65, 0x72, 0x5f, 0x66, 0x6c, 0x61, 0x67
        /*0046*/ 	.byte	0x67, 0x65, 0x64, 0x2e, 0x68, 0x70, 0x70, 0x00
	.type		$str$26,@object
	.size		$str$26,($str$25 - $str$26)
$str$26:
        /*004e*/ 	.byte	0x2f, 0x74, 0x6d, 0x70, 0x2f, 0x63, 0x75, 0x74, 0x6c, 0x61, 0x73, 0x73, 0x5f, 0x73, 0x77, 0x65
        /*005e*/ 	.byte	0x65, 0x70, 0x5f, 0x73, 0x72, 0x63, 0x2f, 0x69, 0x6e, 0x63, 0x6c, 0x75, 0x64, 0x65, 0x2f, 0x63
        /*006e*/ 	.byte	0x75, 0x74, 0x65, 0x2f, 0x61, 0x74, 0x6f, 0x6d, 0x2f, 0x63, 0x6f, 0x70, 0x79, 0x5f, 0x74, 0x72
        /*007e*/ 	.byte	0x61, 0x69, 0x74, 0x73, 0x5f, 0x73, 0x6d, 0x31, 0x30, 0x30, 0x2e, 0x68, 0x70, 0x70, 0x00
	.type		$str$25,@object
	.size		$str$25,(__unnamed_1 - $str$25)
$str$25:
        /*008d*/ 	.byte	0x28, 0x28, 0x75, 0x69, 0x6e, 0x74, 0x33, 0x32, 0x5f, 0x74, 0x28, 0x74, 0x68, 0x72, 0x65, 0x61
        /*009d*/ 	.byte	0x64, 0x49, 0x64, 0x78, 0x2e, 0x78, 0x29, 0x20, 0x2f, 0x20, 0x33, 0x32, 0x29, 0x20, 0x25, 0x20
        /*00ad*/ 	.byte	0x34, 0x29, 0x20, 0x3d, 0x3d, 0x20, 0x28, 0x28, 0x28, 0x74, 0x6d, 0x65, 0x6d, 0x5f, 0x61, 0x64
        /*00bd*/ 	.byte	0x64, 0x72, 0x20, 0x3e, 0x3e, 0x20, 0x31, 0x36, 0x29, 0x20, 0x2f, 0x20, 0x33, 0x32, 0x29, 0x20
        /*00cd*/ 	.byte	0x25, 0x20, 0x34, 0x29, 0x00
	.type		__unnamed_1,@object
	.size		__unnamed_1,(__unnamed_2 - __unnamed_1)
__unnamed_1:
        /*00d2*/ 	.byte	0x61, 0x75, 0x74, 0x6f, 0x20, 0x63, 0x75, 0x74, 0x65, 0x3a, 0x3a, 0x61, 0x73, 0x5f, 0x70, 0x6f
        /* <DEDUP_REMOVED lines=24> */
        /*0262*/ 	.byte	0x5d, 0x00
	.type		__unnamed_2,@object
	.size		__unnamed_2,(.L_2 - __unnamed_2)
__unnamed_2:
        /* <DEDUP_REMOVED lines=42> */
        /*0504*/ 	.byte	0x43, 0x3c, 0x30, 0x3e, 0x3e, 0x3e, 0x3e, 0x5d, 0x00
.L_2:


//--------------------- .nv.shared._ZN7cutlass13device_kernelINS_4gemm6kernel13GemmUniversalIN4cute5tupleIJiiiiEEENS1_10collective13CollectiveMmaINS1_35MainloopSm100TmaUmmaWarpSpecializedILi20ELi2ELi4ENS5_IJNS4_1CILi2EEENSA_ILi1EEESC_EEEEENS5_IJNSA_ILi256EEENSA_ILi64EEESG_EEEaNS5_IJlSC_lEEEaSI_NS4_8TiledMMAINS4_8MMA_AtomIJNS4_21SM100_MMA_S8_2x1SM_SSIaaiLi256ELi64ELNS4_4UMMA5MajorE0ELSN_0ELNSM_8SaturateE0EEEEEENS4_6LayoutINS5_IJSC_SC_SC_EEENS5_IJNSA_ILi0EEEST_ST_EEEEENS5_IJNS4_10UnderscoreESW_SW_EEEEENS4_18SM100_TMA_2SM_LOADENS4_14ComposedLayoutINS4_7SwizzleILi2ELi4ELi3EEENS4_18smem_ptr_flag_bitsILi8EEENSR_INS5_IJNSA_ILi8EEESG_EEENS5_IJSG_SC_EEEEEEEvNS4_8identityESZ_S19_vS1A_EENS_8epilogue10collective18CollectiveEpilogueINS1C_23Sm100TmaWarpSpecializedILi1ELi1ELi64ELb0ELb0EEEJNS5_IJNSA_ILi128EEESG_SG_EEENS5_IJNSR_IS1H_SC_EENSR_ISG_SC_EEEEEaSI_aSI_NS1C_6fusion15FusionCallbacksIS1G_NS1M_17LinearCombinationIaiaiLNS_15FloatRoundStyleE2EEES1I_S1L_JEEENS4_5SM1004TMEM4LOAD26SM100_TMEM_LOAD_32dp32b64xENS4_13SM90_TMA_LOADES19_NS4_39AutoVectorizingCopyWithAssumedAlignmentILi128EEENS4_14SM90_TMA_STOREES19_S1Y_S1Y_EEEvvEEEEvNT_6ParamsE --------------------------
	.section	.nv.shared._ZN7cutlass13device_kernelINS_4gemm6kernel13GemmUniversalIN4cute5tupleIJiiiiEEENS1_10collective13CollectiveMmaINS1_35MainloopSm100TmaUmmaWarpSpecializedILi20ELi2ELi4ENS5_IJNS4_1CILi2EEENSA_ILi1EEESC_EEEEENS5_IJNSA_ILi256EEENSA_ILi64EEESG_EEEaNS5_IJlSC_lEEEaSI_NS4_8TiledMMAINS4_8MMA_AtomIJNS4_21SM100_MMA_S8_2x1SM_SSIaaiLi256ELi64ELNS4_4UMMA5MajorE0ELSN_0ELNSM_8SaturateE0EEEEEENS4_6LayoutINS5_IJSC_SC_SC_EEENS5_IJNSA_ILi0EEEST_ST_EEEEENS5_IJNS4_10UnderscoreESW_SW_EEEEENS4_18SM100_TMA_2SM_LOADENS4_14ComposedLayoutINS4_7SwizzleILi2ELi4ELi3EEENS4_18smem_ptr_flag_bitsILi8EEENSR_INS5_IJNSA_ILi8EEESG_EEENS5_IJSG_SC_EEEEEEEvNS4_8identityESZ_S19_vS1A_EENS_8epilogue10collective18CollectiveEpilogueINS1C_23Sm100TmaWarpSpecializedILi1ELi1ELi64ELb0ELb0EEEJNS5_IJNSA_ILi128EEESG_SG_EEENS5_IJNSR_IS1H_SC_EENSR_ISG_SC_EEEEEaSI_aSI_NS1C_6fusion15FusionCallbacksIS1G_NS1M_17LinearCombinationIaiaiLNS_15FloatRoundStyleE2EEES1I_S1L_JEEENS4_5SM1004TMEM4LOAD26SM100_TMEM_LOAD_32dp32b64xENS4_13SM90_TMA_LOADES19_NS4_39AutoVectorizingCopyWithAssumedAlignmentILi128EEENS4_14SM90_TMA_STOREES19_S1Y_S1Y_EEEvvEEEEvNT_6ParamsE,"aw",@nobits
	.sectionflags	@""
	.align	16
	.zero		1024


//--------------------- .nv.shared.reserved.0     --------------------------
	.section	.nv.shared.reserved.0,"aw",@nobits
	.weak		__nv_reservedSMEM_offset_0_alias
	.size		__nv_reservedSMEM_offset_0_alias, 0, 64
	.other		__nv_reservedSMEM_offset_0_alias,@"STO_CUDA_RESERVED_SHARED STV_DEFAULT"
__nv_reservedSMEM_offset_0_alias:
	.zero		0
.nv.shared.reserved.0:
	.zero		64
	.weak		__nv_reservedSMEM_tcgen05_partition
	.type		__nv_reservedSMEM_tcgen05_partition,@object
	.size		__nv_reservedSMEM_tcgen05_partition,(.L_0 - __nv_reservedSMEM_tcgen05_partition)
__nv_reservedSMEM_tcgen05_partition:
	.zero		32
.L_0:


//--------------------- .nv.global                --------------------------
	.section	.nv.global,"aw",@nobits
.nv.global:
	.type		_ZN40_INTERNAL_265fa8a6_4_k_cu_03e67c2e_331864cute1_E,@object
	.size		_ZN40_INTERNAL_265fa8a6_4_k_cu_03e67c2e_331864cute1_E,(_ZN40_INTERNAL_265fa8a6_4_k_cu_03e67c2e_331864cuda3std3__45__cpo6cbeginE - _ZN40_INTERNAL_265fa8a6_4_k_cu_03e67c2e_331864cute1_E)
_ZN40_INTERNAL_265fa8a6_4_k_cu_03e67c2e_331864cute1_E:
	.zero		1
	.type		_ZN40_INTERNAL_265fa8a6_4_k_cu_03e67c2e_331864cuda3std3__45__cpo6cbeginE,@object
	.size		_ZN40_INTERNAL_265fa8a6_4_k_cu_03e67c2e_331864cuda3std3__45__cpo6cbeginE,(_ZN40_INTERNAL_265fa8a6_4_k_cu_03e67c2e_331864cuda3std3__48in_placeE - _ZN40_INTERNAL_265fa8a6_4_k_cu_03e67c2e_331864cuda3std3__45__cpo6cbeginE)
_ZN40_INTERNAL_265fa8a6_4_k_cu_03e67c2e_331864cuda3std3__45__cpo6cbeginE:
	.zero		1
	.type		_ZN40_INTERNAL_265fa8a6_4_k_cu_03e67c2e_331864cuda3std3__48in_placeE,@object
	.size		_ZN40_INTERNAL_265fa8a6_4_k_cu_03e67c2e_331864cuda3std3__48in_placeE,(_ZN40_INTERNAL_265fa8a6_4_k_cu_03e67c2e_331864cuda3std6ranges3__45__cpo9iter_moveE - _ZN40_INTERNAL_265fa8a6_4_k_cu_03e67c2e_331864cuda3std3__48in_placeE)
_ZN40_INTERNAL_265fa8a6_4_k_cu_03e67c2e_331864cuda3std3__48in_placeE:
	.zero		1
	.type		_ZN40_INTERNAL_265fa8a6_4_k_cu_03e67c2e_331864cuda3std6ranges3__45__cpo9iter_moveE,@object
	.size		_ZN40_INTERNAL_265fa8a6_4_k_cu_03e67c2e_331864cuda3std6ranges3__45__cpo9iter_moveE,(_ZN40_INTERNAL_265fa8a6_4_k_cu_03e67c2e_331864cuda3std3__45__cpo5beginE - _ZN40_INTERNAL_265fa8a6_4_k_cu_03e67c2e_331864cuda3std6ranges3__45__cpo9iter_moveE)
_ZN40_INTERNAL_265fa8a6_4_k_cu_03e67c2e_331864cuda3std6ranges3__45__cpo9iter_moveE:
	.zero		1
	.type		_ZN40_INTERNAL_265fa8a6_4_k_cu_03e67c2e_331864cuda3std3__45__cpo5beginE,@object
	.size		_ZN40_INTERNAL_265fa8a6_4_k_cu_03e67c2e_331864cuda3std3__45__cpo5beginE,(_ZN40_INTERNAL_265fa8a6_4_k_cu_03e67c2e_331864cuda3std3__442_GLOBAL__N__265fa8a6_4_k_cu_03e67c2e_331866ignoreE - _ZN40_INTERNAL_265fa8a6_4_k_cu_03e67c2e_331864cuda3std3__45__cpo5beginE)
_ZN40_INTERNAL_265fa8a6_4_k_cu_03e67c2e_331864cuda3std3__45__cpo5beginE:
	.zero		1
	.type		_ZN40_INTERNAL_265fa8a6_4_k_cu_03e67c2e_331864cuda3std3__442_GLOBAL__N__265fa8a6_4_k_cu_03e67c2e_331866ignoreE,@object
	.size		_ZN40_INTERNAL_265fa8a6_4_k_cu_03e67c2e_331864cuda3std3__442_GLOBAL__N__265fa8a6_4_k_cu_03e67c2e_331866ignoreE,(_ZN40_INTERNAL_265fa8a6_4_k_cu_03e67c2e_331864cute7productE - _ZN40_INTERNAL_265fa8a6_4_k_cu_03e67c2e_331864cuda3std3__442_GLOBAL__N__265fa8a6_4_k_cu_03e67c2e_331866ignoreE)
_ZN40_INTERNAL_265fa8a6_4_k_cu_03e67c2e_331864cuda3std3__442_GLOBAL__N__265fa8a6_4_k_cu_03e67c2e_331866ignoreE:
	.zero		1
	.type		_ZN40_INTERNAL_265fa8a6_4_k_cu_03e67c2e_331864cute7productE,@object
	.size		_ZN40_INTERNAL_265fa8a6_4_k_cu_03e67c2e_331864cute7productE,(_ZN40_INTERNAL_265fa8a6_4_k_cu_03e67c2e_331864cuda3std3__45__cpo3endE - _ZN40_INTERNAL_265fa8a6_4_k_cu_03e67c2e_331864cute7productE)
_ZN40_INTERNAL_265fa8a6_4_k_cu_03e67c2e_331864cute7productE:
	.zero		1
	.type		_ZN40_INTERNAL_265fa8a6_4_k_cu_03e67c2e_331864cuda3std3__45__cpo3endE,@object
	.size		_ZN40_INTERNAL_265fa8a6_4_k_cu_03e67c2e_331864cuda3std3__45__cpo3endE,(_ZN40_INTERNAL_265fa8a6_4_k_cu_03e67c2e_331864cuda3std3__419piecewise_constructE - _ZN40_INTERNAL_265fa8a6_4_k_cu_03e67c2e_331864cuda3std3__45__cpo3endE)
_ZN40_INTERNAL_265fa8a6_4_k_cu_03e67c2e_331864cuda3std3__45__cpo3endE:
	.zero		1
	.type		_ZN40_INTERNAL_265fa8a6_4_k_cu_03e67c2e_331864cuda3std3__419piecewise_constructE,@object
	.size		_ZN40_INTERNAL_265fa8a6_4_k_cu_03e67c2e_331864cuda3std3__419piecewise_constructE,(_ZN40_INTERNAL_265fa8a6_4_k_cu_03e67c2e_331864cuda3std3__45__cpo4cendE - _ZN40_INTERNAL_265fa8a6_4_k_cu_03e67c2e_331864cuda3std3__419piecewise_constructE)
_ZN40_INTERNAL_265fa8a6_4_k_cu_03e67c2e_331864cuda3std3__419piecewise_constructE:
	.zero		1
	.type		_ZN40_INTERNAL_265fa8a6_4_k_cu_03e67c2e_331864cuda3std3__45__cpo4cendE,@object
	.size		_ZN40_INTERNAL_265fa8a6_4_k_cu_03e67c2e_331864cuda3std3__45__cpo4cendE,(_ZN40_INTERNAL_265fa8a6_4_k_cu_03e67c2e_331864cuda3std6ranges3__45__cpo4swapE - _ZN40_INTERNAL_265fa8a6_4_k_cu_03e67c2e_331864cuda3std3__45__cpo4cendE)
_ZN40_INTERNAL_265fa8a6_4_k_cu_03e67c2e_331864cuda3std3__45__cpo4cendE:
	.zero		1
	.type		_ZN40_INTERNAL_265fa8a6_4_k_cu_03e67c2e_331864cuda3std6ranges3__45__cpo4swapE,@object
	.size		_ZN40_INTERNAL_265fa8a6_4_k_cu_03e67c2e_331864cuda3std6ranges3__45__cpo4swapE,(.L_10 - _ZN40_INTERNAL_265fa8a6_4_k_cu_03e67c2e_331864cuda3std6ranges3__45__cpo4swapE)
_ZN40_INTERNAL_265fa8a6_4_k_cu_03e67c2e_331864cuda3std6ranges3__45__cpo4swapE:
	.zero		1
.L_10:


//--------------------- .nv.constant0._ZN7cutlass13device_kernelINS_4gemm6kernel13GemmUniversalIN4cute5tupleIJiiiiEEENS1_10collective13CollectiveMmaINS1_35MainloopSm100TmaUmmaWarpSpecializedILi20ELi2ELi4ENS5_IJNS4_1CILi2EEENSA_ILi1EEESC_EEEEENS5_IJNSA_ILi256EEENSA_ILi64EEESG_EEEaNS5_IJlSC_lEEEaSI_NS4_8TiledMMAINS4_8MMA_AtomIJNS4_21SM100_MMA_S8_2x1SM_SSIaaiLi256ELi64ELNS4_4UMMA5MajorE0ELSN_0ELNSM_8SaturateE0EEEEEENS4_6LayoutINS5_IJSC_SC_SC_EEENS5_IJNSA_ILi0EEEST_ST_EEEEENS5_IJNS4_10UnderscoreESW_SW_EEEEENS4_18SM100_TMA_2SM_LOADENS4_14ComposedLayoutINS4_7SwizzleILi2ELi4ELi3EEENS4_18smem_ptr_flag_bitsILi8EEENSR_INS5_IJNSA_ILi8EEESG_EEENS5_IJSG_SC_EEEEEEEvNS4_8identityESZ_S19_vS1A_EENS_8epilogue10collective18CollectiveEpilogueINS1C_23Sm100TmaWarpSpecializedILi1ELi1ELi64ELb0ELb0EEEJNS5_IJNSA_ILi128EEESG_SG_EEENS5_IJNSR_IS1H_SC_EENSR_ISG_SC_EEEEEaSI_aSI_NS1C_6fusion15FusionCallbacksIS1G_NS1M_17LinearCombinationIaiaiLNS_15FloatRoundStyleE2EEES1I_S1L_JEEENS4_5SM1004TMEM4LOAD26SM100_TMEM_LOAD_32dp32b64xENS4_13SM90_TMA_LOADES19_NS4_39AutoVectorizingCopyWithAssumedAlignmentILi128EEENS4_14SM90_TMA_STOREES19_S1Y_S1Y_EEEvvEEEEvNT_6ParamsE --------------------------
	.section	.nv.constant0._ZN7cutlass13device_kernelINS_4gemm6kernel13GemmUniversalIN4cute5tupleIJiiiiEEENS1_10collective13CollectiveMmaINS1_35MainloopSm100TmaUmmaWarpSpecializedILi20ELi2ELi4ENS5_IJNS4_1CILi2EEENSA_ILi1EEESC_EEEEENS5_IJNSA_ILi256EEENSA_ILi64EEESG_EEEaNS5_IJlSC_lEEEaSI_NS4_8TiledMMAINS4_8MMA_AtomIJNS4_21SM100_MMA_S8_2x1SM_SSIaaiLi256ELi64ELNS4_4UMMA5MajorE0ELSN_0ELNSM_8SaturateE0EEEEEENS4_6LayoutINS5_IJSC_SC_SC_EEENS5_IJNSA_ILi0EEEST_ST_EEEEENS5_IJNS4_10UnderscoreESW_SW_EEEEENS4_18SM100_TMA_2SM_LOADENS4_14ComposedLayoutINS4_7SwizzleILi2ELi4ELi3EEENS4_18smem_ptr_flag_bitsILi8EEENSR_INS5_IJNSA_ILi8EEESG_EEENS5_IJSG_SC_EEEEEEEvNS4_8identityESZ_S19_vS1A_EENS_8epilogue10collective18CollectiveEpilogueINS1C_23Sm100TmaWarpSpecializedILi1ELi1ELi64ELb0ELb0EEEJNS5_IJNSA_ILi128EEESG_SG_EEENS5_IJNSR_IS1H_SC_EENSR_ISG_SC_EEEEEaSI_aSI_NS1C_6fusion15FusionCallbacksIS1G_NS1M_17LinearCombinationIaiaiLNS_15FloatRoundStyleE2EEES1I_S1L_JEEENS4_5SM1004TMEM4LOAD26SM100_TMEM_LOAD_32dp32b64xENS4_13SM90_TMA_LOADES19_NS4_39AutoVectorizingCopyWithAssumedAlignmentILi128EEENS4_14SM90_TMA_STOREES19_S1Y_S1Y_EEEvvEEEEvNT_6ParamsE,"a",@progbits
	.sectionflags	@""
	.align	4
.nv.constant0._ZN7cutlass13device_kernelINS_4gemm6kernel13GemmUniversalIN4cute5tupleIJiiiiEEENS1_10collective13CollectiveMmaINS1_35MainloopSm100TmaUmmaWarpSpecializedILi20ELi2ELi4ENS5_IJNS4_1CILi2EEENSA_ILi1EEESC_EEEEENS5_IJNSA_ILi256EEENSA_ILi64EEESG_EEEaNS5_IJlSC_lEEEaSI_NS4_8TiledMMAINS4_8MMA_AtomIJNS4_21SM100_MMA_S8_2x1SM_SSIaaiLi256ELi64ELNS4_4UMMA5MajorE0ELSN_0ELNSM_8SaturateE0EEEEEENS4_6LayoutINS5_IJSC_SC_SC_EEENS5_IJNSA_ILi0EEEST_ST_EEEEENS5_IJNS4_10UnderscoreESW_SW_EEEEENS4_18SM100_TMA_2SM_LOADENS4_14ComposedLayoutINS4_7SwizzleILi2ELi4ELi3EEENS4_18smem_ptr_flag_bitsILi8EEENSR_INS5_IJNSA_ILi8EEESG_EEENS5_IJSG_SC_EEEEEEEvNS4_8identityESZ_S19_vS1A_EENS_8epilogue10collective18CollectiveEpilogueINS1C_23Sm100TmaWarpSpecializedILi1ELi1ELi64ELb0ELb0EEEJNS5_IJNSA_ILi128EEESG_SG_EEENS5_IJNSR_IS1H_SC_EENSR_ISG_SC_EEEEEaSI_aSI_NS1C_6fusion15FusionCallbacksIS1G_NS1M_17LinearCombinationIaiaiLNS_15FloatRoundStyleE2EEES1I_S1L_JEEENS4_5SM1004TMEM4LOAD26SM100_TMEM_LOAD_32dp32b64xENS4_13SM90_TMA_LOADES19_NS4_39AutoVectorizingCopyWithAssumedAlignmentILi128EEENS4_14SM90_TMA_STOREES19_S1Y_S1Y_EEEvvEEEEvNT_6ParamsE:
	.zero		2944


//--------------------- SYMBOLS --------------------------

	.type		.nv.reservedSmem.offset0,@object
	.size		.nv.reservedSmem.offset0,0x4
	.type		.nv.reservedSmem.cap,@object
	.size		.nv.reservedSmem.cap,0x4
	.type		__assertfail,@function
